//
// Generated by NVIDIA NVVM Compiler
//
// Compiler Build ID: CL-36424714
// Cuda compilation tools, release 13.0, V13.0.88
// Based on NVVM 20.0.0
//

.version 9.0
.target sm_100
.address_size 64

	// .globl	_Z11matmul_smemILi32EEvPKfS1_Pfiii
// _ZZ11matmul_smemILi32EEvPKfS1_PfiiiE6a_smem has been demoted
// _ZZ11matmul_smemILi32EEvPKfS1_PfiiiE6b_smem has been demoted
// _ZZ14matmul_swizzleILi32ELi4EEvPKfS1_PfiiiE6a_smem has been demoted
// _ZZ14matmul_swizzleILi32ELi4EEvPKfS1_PfiiiE6b_smem has been demoted

.visible .entry _Z11matmul_smemILi32EEvPKfS1_Pfiii(
	.param .u64 .ptr .align 1 _Z11matmul_smemILi32EEvPKfS1_Pfiii_param_0,
	.param .u64 .ptr .align 1 _Z11matmul_smemILi32EEvPKfS1_Pfiii_param_1,
	.param .u64 .ptr .align 1 _Z11matmul_smemILi32EEvPKfS1_Pfiii_param_2,
	.param .u32 _Z11matmul_smemILi32EEvPKfS1_Pfiii_param_3,
	.param .u32 _Z11matmul_smemILi32EEvPKfS1_Pfiii_param_4,
	.param .u32 _Z11matmul_smemILi32EEvPKfS1_Pfiii_param_5
)
{
	.reg .pred 	%p<12>;
	.reg .b32 	%r<41>;
	.reg .b32 	%f<111>;
	.reg .b64 	%rd<13>;
	// demoted variable
	.shared .align 4 .b8 _ZZ11matmul_smemILi32EEvPKfS1_PfiiiE6a_smem[4096];
	// demoted variable
	.shared .align 4 .b8 _ZZ11matmul_smemILi32EEvPKfS1_PfiiiE6b_smem[4096];
	ld.param.u64 	%rd3, [_Z11matmul_smemILi32EEvPKfS1_Pfiii_param_0];
	ld.param.u64 	%rd4, [_Z11matmul_smemILi32EEvPKfS1_Pfiii_param_1];
	ld.param.u64 	%rd5, [_Z11matmul_smemILi32EEvPKfS1_Pfiii_param_2];
	ld.param.u32 	%r23, [_Z11matmul_smemILi32EEvPKfS1_Pfiii_param_3];
	ld.param.u32 	%r24, [_Z11matmul_smemILi32EEvPKfS1_Pfiii_param_4];
	ld.param.u32 	%r25, [_Z11matmul_smemILi32EEvPKfS1_Pfiii_param_5];
	mov.u32 	%r26, %ctaid.y;
	shl.b32 	%r27, %r26, 5;
	mov.u32 	%r38, %tid.y;
	add.s32 	%r2, %r27, %r38;
	mov.u32 	%r28, %ctaid.x;
	shl.b32 	%r3, %r28, 5;
	mov.u32 	%r36, %tid.x;
	add.s32 	%r5, %r3, %r36;
	setp.eq.s32 	%p1, %r25, 0;
	mov.f32 	%f110, 0f00000000;
	@%p1 bra 	$L__BB0_7;
	shl.b32 	%r30, %r38, 7;
	mov.u32 	%r31, _ZZ11matmul_smemILi32EEvPKfS1_PfiiiE6a_smem;
	add.s32 	%r6, %r31, %r30;
	shl.b32 	%r32, %r36, 2;
	add.s32 	%r7, %r6, %r32;
	mov.u32 	%r33, _ZZ11matmul_smemILi32EEvPKfS1_PfiiiE6b_smem;
	add.s32 	%r9, %r33, %r32;
	add.s32 	%r8, %r9, %r30;
	mad.lo.s32 	%r34, %r38, %r24, %r36;
	add.s32 	%r39, %r34, %r3;
	shl.b32 	%r11, %r24, 5;
	mad.lo.s32 	%r37, %r25, %r2, %r36;
	cvta.to.global.u64 	%rd1, %rd3;
	cvta.to.global.u64 	%rd2, %rd4;
	mov.f32 	%f110, 0f00000000;
	mov.b32 	%r40, 0;
$L__BB0_2:
	setp.ge.u32 	%p2, %r2, %r23;
	setp.ge.u32 	%p3, %r36, %r25;
	mov.f32 	%f108, 0f00000000;
	or.pred  	%p4, %p2, %p3;
	@%p4 bra 	$L__BB0_4;
	mul.wide.u32 	%rd6, %r37, 4;
	add.s64 	%rd7, %rd1, %rd6;
	ld.global.f32 	%f108, [%rd7];
$L__BB0_4:
	setp.ge.u32 	%p5, %r5, %r24;
	st.shared.f32 	[%r7], %f108;
	setp.ge.u32 	%p6, %r38, %r25;
	mov.f32 	%f109, 0f00000000;
	or.pred  	%p7, %p5, %p6;
	@%p7 bra 	$L__BB0_6;
	mul.wide.u32 	%rd8, %r39, 4;
	add.s64 	%rd9, %rd2, %rd8;
	ld.global.f32 	%f109, [%rd9];
$L__BB0_6:
	st.shared.f32 	[%r8], %f109;
	bar.sync 	0;
	ld.shared.f32 	%f12, [%r6];
	ld.shared.f32 	%f13, [%r9];
	fma.rn.f32 	%f14, %f12, %f13, %f110;
	ld.shared.f32 	%f15, [%r6+4];
	ld.shared.f32 	%f16, [%r9+128];
	fma.rn.f32 	%f17, %f15, %f16, %f14;
	ld.shared.f32 	%f18, [%r6+8];
	ld.shared.f32 	%f19, [%r9+256];
	fma.rn.f32 	%f20, %f18, %f19, %f17;
	ld.shared.f32 	%f21, [%r6+12];
	ld.shared.f32 	%f22, [%r9+384];
	fma.rn.f32 	%f23, %f21, %f22, %f20;
	ld.shared.f32 	%f24, [%r6+16];
	ld.shared.f32 	%f25, [%r9+512];
	fma.rn.f32 	%f26, %f24, %f25, %f23;
	ld.shared.f32 	%f27, [%r6+20];
	ld.shared.f32 	%f28, [%r9+640];
	fma.rn.f32 	%f29, %f27, %f28, %f26;
	ld.shared.f32 	%f30, [%r6+24];
	ld.shared.f32 	%f31, [%r9+768];
	fma.rn.f32 	%f32, %f30, %f31, %f29;
	ld.shared.f32 	%f33, [%r6+28];
	ld.shared.f32 	%f34, [%r9+896];
	fma.rn.f32 	%f35, %f33, %f34, %f32;
	ld.shared.f32 	%f36, [%r6+32];
	ld.shared.f32 	%f37, [%r9+1024];
	fma.rn.f32 	%f38, %f36, %f37, %f35;
	ld.shared.f32 	%f39, [%r6+36];
	ld.shared.f32 	%f40, [%r9+1152];
	fma.rn.f32 	%f41, %f39, %f40, %f38;
	ld.shared.f32 	%f42, [%r6+40];
	ld.shared.f32 	%f43, [%r9+1280];
	fma.rn.f32 	%f44, %f42, %f43, %f41;
	ld.shared.f32 	%f45, [%r6+44];
	ld.shared.f32 	%f46, [%r9+1408];
	fma.rn.f32 	%f47, %f45, %f46, %f44;
	ld.shared.f32 	%f48, [%r6+48];
	ld.shared.f32 	%f49, [%r9+1536];
	fma.rn.f32 	%f50, %f48, %f49, %f47;
	ld.shared.f32 	%f51, [%r6+52];
	ld.shared.f32 	%f52, [%r9+1664];
	fma.rn.f32 	%f53, %f51, %f52, %f50;
	ld.shared.f32 	%f54, [%r6+56];
	ld.shared.f32 	%f55, [%r9+1792];
	fma.rn.f32 	%f56, %f54, %f55, %f53;
	ld.shared.f32 	%f57, [%r6+60];
	ld.shared.f32 	%f58, [%r9+1920];
	fma.rn.f32 	%f59, %f57, %f58, %f56;
	ld.shared.f32 	%f60, [%r6+64];
	ld.shared.f32 	%f61, [%r9+2048];
	fma.rn.f32 	%f62, %f60, %f61, %f59;
	ld.shared.f32 	%f63, [%r6+68];
	ld.shared.f32 	%f64, [%r9+2176];
	fma.rn.f32 	%f65, %f63, %f64, %f62;
	ld.shared.f32 	%f66, [%r6+72];
	ld.shared.f32 	%f67, [%r9+2304];
	fma.rn.f32 	%f68, %f66, %f67, %f65;
	ld.shared.f32 	%f69, [%r6+76];
	ld.shared.f32 	%f70, [%r9+2432];
	fma.rn.f32 	%f71, %f69, %f70, %f68;
	ld.shared.f32 	%f72, [%r6+80];
	ld.shared.f32 	%f73, [%r9+2560];
	fma.rn.f32 	%f74, %f72, %f73, %f71;
	ld.shared.f32 	%f75, [%r6+84];
	ld.shared.f32 	%f76, [%r9+2688];
	fma.rn.f32 	%f77, %f75, %f76, %f74;
	ld.shared.f32 	%f78, [%r6+88];
	ld.shared.f32 	%f79, [%r9+2816];
	fma.rn.f32 	%f80, %f78, %f79, %f77;
	ld.shared.f32 	%f81, [%r6+92];
	ld.shared.f32 	%f82, [%r9+2944];
	fma.rn.f32 	%f83, %f81, %f82, %f80;
	ld.shared.f32 	%f84, [%r6+96];
	ld.shared.f32 	%f85, [%r9+3072];
	fma.rn.f32 	%f86, %f84, %f85, %f83;
	ld.shared.f32 	%f87, [%r6+100];
	ld.shared.f32 	%f88, [%r9+3200];
	fma.rn.f32 	%f89, %f87, %f88, %f86;
	ld.shared.f32 	%f90, [%r6+104];
	ld.shared.f32 	%f91, [%r9+3328];
	fma.rn.f32 	%f92, %f90, %f91, %f89;
	ld.shared.f32 	%f93, [%r6+108];
	ld.shared.f32 	%f94, [%r9+3456];
	fma.rn.f32 	%f95, %f93, %f94, %f92;
	ld.shared.f32 	%f96, [%r6+112];
	ld.shared.f32 	%f97, [%r9+3584];
	fma.rn.f32 	%f98, %f96, %f97, %f95;
	ld.shared.f32 	%f99, [%r6+116];
	ld.shared.f32 	%f100, [%r9+3712];
	fma.rn.f32 	%f101, %f99, %f100, %f98;
	ld.shared.f32 	%f102, [%r6+120];
	ld.shared.f32 	%f103, [%r9+3840];
	fma.rn.f32 	%f104, %f102, %f103, %f101;
	ld.shared.f32 	%f105, [%r6+124];
	ld.shared.f32 	%f106, [%r9+3968];
	fma.rn.f32 	%f110, %f105, %f106, %f104;
	bar.sync 	0;
	add.s32 	%r40, %r40, 32;
	add.s32 	%r39, %r39, %r11;
	add.s32 	%r38, %r38, 32;
	add.s32 	%r37, %r37, 32;
	add.s32 	%r36, %r36, 32;
	setp.lt.u32 	%p8, %r40, %r25;
	@%p8 bra 	$L__BB0_2;
$L__BB0_7:
	setp.ge.u32 	%p9, %r2, %r23;
	setp.ge.u32 	%p10, %r5, %r24;
	or.pred  	%p11, %p9, %p10;
	@%p11 bra 	$L__BB0_9;
	mad.lo.s32 	%r35, %r24, %r2, %r5;
	cvta.to.global.u64 	%rd10, %rd5;
	mul.wide.u32 	%rd11, %r35, 4;
	add.s64 	%rd12, %rd10, %rd11;
	st.global.f32 	[%rd12], %f110;
$L__BB0_9:
	ret;

}
	// .globl	_Z14matmul_swizzleILi32ELi4EEvPKfS1_Pfiii
.visible .entry _Z14matmul_swizzleILi32ELi4EEvPKfS1_Pfiii(
	.param .u64 .ptr .align 1 _Z14matmul_swizzleILi32ELi4EEvPKfS1_Pfiii_param_0,
	.param .u64 .ptr .align 1 _Z14matmul_swizzleILi32ELi4EEvPKfS1_Pfiii_param_1,
	.param .u64 .ptr .align 1 _Z14matmul_swizzleILi32ELi4EEvPKfS1_Pfiii_param_2,
	.param .u32 _Z14matmul_swizzleILi32ELi4EEvPKfS1_Pfiii_param_3,
	.param .u32 _Z14matmul_swizzleILi32ELi4EEvPKfS1_Pfiii_param_4,
	.param .u32 _Z14matmul_swizzleILi32ELi4EEvPKfS1_Pfiii_param_5
)
{
	.reg .pred 	%p<13>;
	.reg .b32 	%r<55>;
	.reg .b32 	%f<111>;
	.reg .b64 	%rd<13>;
	// demoted variable
	.shared .align 4 .b8 _ZZ14matmul_swizzleILi32ELi4EEvPKfS1_PfiiiE6a_smem[4096];
	// demoted variable
	.shared .align 4 .b8 _ZZ14matmul_swizzleILi32ELi4EEvPKfS1_PfiiiE6b_smem[4096];
	ld.param.u64 	%rd3, [_Z14matmul_swizzleILi32ELi4EEvPKfS1_Pfiii_param_0];
	ld.param.u64 	%rd4, [_Z14matmul_swizzleILi32ELi4EEvPKfS1_Pfiii_param_1];
	ld.param.u64 	%rd5, [_Z14matmul_swizzleILi32ELi4EEvPKfS1_Pfiii_param_2];
	ld.param.u32 	%r18, [_Z14matmul_swizzleILi32ELi4EEvPKfS1_Pfiii_param_3];
	ld.param.u32 	%r19, [_Z14matmul_swizzleILi32ELi4EEvPKfS1_Pfiii_param_4];
	ld.param.u32 	%r20, [_Z14matmul_swizzleILi32ELi4EEvPKfS1_Pfiii_param_5];
	mov.u32 	%r21, %ctaid.y;
	mov.u32 	%r22, %nctaid.x;
	mov.u32 	%r23, %ctaid.x;
	mad.lo.s32 	%r24, %r21, %r22, %r23;
	mov.u32 	%r25, %nctaid.y;
	shl.b32 	%r26, %r25, 2;
	shr.u32 	%r27, %r22, 2;
	and.b32  	%r28, %r22, 3;
	div.u32 	%r29, %r24, %r26;
	mul.lo.s32 	%r30, %r29, %r26;
	sub.s32 	%r31, %r24, %r30;
	mul.lo.s32 	%r32, %r26, %r27;
	setp.lt.u32 	%p1, %r24, %r32;
	selp.b32 	%r33, 4, %r28, %p1;
	div.u32 	%r34, %r31, %r33;
	mul.lo.s32 	%r35, %r34, %r33;
	sub.s32 	%r36, %r31, %r35;
	shl.b32 	%r37, %r29, 2;
	add.s32 	%r38, %r36, %r37;
	mad.lo.s32 	%r39, %r34, %r22, %r38;
	rem.u32 	%r1, %r39, %r22;
	div.u32 	%r2, %r39, %r25;
	setp.eq.s32 	%p2, %r20, 0;
	mov.f32 	%f110, 0f00000000;
	@%p2 bra 	$L__BB1_7;
	shl.b32 	%r41, %r2, 5;
	mov.u32 	%r3, %tid.y;
	add.s32 	%r4, %r41, %r3;
	mov.u32 	%r5, %tid.x;
	mul.lo.s32 	%r6, %r4, %r20;
	shl.b32 	%r42, %r1, 5;
	add.s32 	%r7, %r42, %r5;
	shl.b32 	%r43, %r3, 7;
	mov.u32 	%r44, _ZZ14matmul_swizzleILi32ELi4EEvPKfS1_PfiiiE6a_smem;
	add.s32 	%r8, %r44, %r43;
	shl.b32 	%r45, %r5, 2;
	add.s32 	%r9, %r8, %r45;
	mov.u32 	%r46, _ZZ14matmul_swizzleILi32ELi4EEvPKfS1_PfiiiE6b_smem;
	add.s32 	%r11, %r46, %r45;
	add.s32 	%r10, %r11, %r43;
	cvta.to.global.u64 	%rd1, %rd3;
	cvta.to.global.u64 	%rd2, %rd4;
	mov.f32 	%f110, 0f00000000;
	mov.b32 	%r54, 0;
	mov.u32 	%r52, %r5;
	mov.u32 	%r53, %r3;
$L__BB1_2:
	setp.ge.u32 	%p3, %r4, %r18;
	setp.ge.u32 	%p4, %r52, %r20;
	mov.f32 	%f108, 0f00000000;
	or.pred  	%p5, %p3, %p4;
	@%p5 bra 	$L__BB1_4;
	add.s32 	%r47, %r54, %r5;
	add.s32 	%r48, %r47, %r6;
	mul.wide.u32 	%rd6, %r48, 4;
	add.s64 	%rd7, %rd1, %rd6;
	ld.global.f32 	%f108, [%rd7];
$L__BB1_4:
	setp.ge.u32 	%p6, %r7, %r19;
	st.shared.f32 	[%r9], %f108;
	setp.ge.u32 	%p7, %r53, %r20;
	mov.f32 	%f109, 0f00000000;
	or.pred  	%p8, %p7, %p6;
	@%p8 bra 	$L__BB1_6;
	add.s32 	%r49, %r54, %r3;
	mad.lo.s32 	%r50, %r49, %r19, %r7;
	mul.wide.u32 	%rd8, %r50, 4;
	add.s64 	%rd9, %rd2, %rd8;
	ld.global.f32 	%f109, [%rd9];
$L__BB1_6:
	st.shared.f32 	[%r10], %f109;
	bar.sync 	0;
	ld.shared.f32 	%f12, [%r8];
	ld.shared.f32 	%f13, [%r11];
	fma.rn.f32 	%f14, %f12, %f13, %f110;
	ld.shared.f32 	%f15, [%r8+4];
	ld.shared.f32 	%f16, [%r11+128];
	fma.rn.f32 	%f17, %f15, %f16, %f14;
	ld.shared.f32 	%f18, [%r8+8];
	ld.shared.f32 	%f19, [%r11+256];
	fma.rn.f32 	%f20, %f18, %f19, %f17;
	ld.shared.f32 	%f21, [%r8+12];
	ld.shared.f32 	%f22, [%r11+384];
	fma.rn.f32 	%f23, %f21, %f22, %f20;
	ld.shared.f32 	%f24, [%r8+16];
	ld.shared.f32 	%f25, [%r11+512];
	fma.rn.f32 	%f26, %f24, %f25, %f23;
	ld.shared.f32 	%f27, [%r8+20];
	ld.shared.f32 	%f28, [%r11+640];
	fma.rn.f32 	%f29, %f27, %f28, %f26;
	ld.shared.f32 	%f30, [%r8+24];
	ld.shared.f32 	%f31, [%r11+768];
	fma.rn.f32 	%f32, %f30, %f31, %f29;
	ld.shared.f32 	%f33, [%r8+28];
	ld.shared.f32 	%f34, [%r11+896];
	fma.rn.f32 	%f35, %f33, %f34, %f32;
	ld.shared.f32 	%f36, [%r8+32];
	ld.shared.f32 	%f37, [%r11+1024];
	fma.rn.f32 	%f38, %f36, %f37, %f35;
	ld.shared.f32 	%f39, [%r8+36];
	ld.shared.f32 	%f40, [%r11+1152];
	fma.rn.f32 	%f41, %f39, %f40, %f38;
	ld.shared.f32 	%f42, [%r8+40];
	ld.shared.f32 	%f43, [%r11+1280];
	fma.rn.f32 	%f44, %f42, %f43, %f41;
	ld.shared.f32 	%f45, [%r8+44];
	ld.shared.f32 	%f46, [%r11+1408];
	fma.rn.f32 	%f47, %f45, %f46, %f44;
	ld.shared.f32 	%f48, [%r8+48];
	ld.shared.f32 	%f49, [%r11+1536];
	fma.rn.f32 	%f50, %f48, %f49, %f47;
	ld.shared.f32 	%f51, [%r8+52];
	ld.shared.f32 	%f52, [%r11+1664];
	fma.rn.f32 	%f53, %f51, %f52, %f50;
	ld.shared.f32 	%f54, [%r8+56];
	ld.shared.f32 	%f55, [%r11+1792];
	fma.rn.f32 	%f56, %f54, %f55, %f53;
	ld.shared.f32 	%f57, [%r8+60];
	ld.shared.f32 	%f58, [%r11+1920];
	fma.rn.f32 	%f59, %f57, %f58, %f56;
	ld.shared.f32 	%f60, [%r8+64];
	ld.shared.f32 	%f61, [%r11+2048];
	fma.rn.f32 	%f62, %f60, %f61, %f59;
	ld.shared.f32 	%f63, [%r8+68];
	ld.shared.f32 	%f64, [%r11+2176];
	fma.rn.f32 	%f65, %f63, %f64, %f62;
	ld.shared.f32 	%f66, [%r8+72];
	ld.shared.f32 	%f67, [%r11+2304];
	fma.rn.f32 	%f68, %f66, %f67, %f65;
	ld.shared.f32 	%f69, [%r8+76];
	ld.shared.f32 	%f70, [%r11+2432];
	fma.rn.f32 	%f71, %f69, %f70, %f68;
	ld.shared.f32 	%f72, [%r8+80];
	ld.shared.f32 	%f73, [%r11+2560];
	fma.rn.f32 	%f74, %f72, %f73, %f71;
	ld.shared.f32 	%f75, [%r8+84];
	ld.shared.f32 	%f76, [%r11+2688];
	fma.rn.f32 	%f77, %f75, %f76, %f74;
	ld.shared.f32 	%f78, [%r8+88];
	ld.shared.f32 	%f79, [%r11+2816];
	fma.rn.f32 	%f80, %f78, %f79, %f77;
	ld.shared.f32 	%f81, [%r8+92];
	ld.shared.f32 	%f82, [%r11+2944];
	fma.rn.f32 	%f83, %f81, %f82, %f80;
	ld.shared.f32 	%f84, [%r8+96];
	ld.shared.f32 	%f85, [%r11+3072];
	fma.rn.f32 	%f86, %f84, %f85, %f83;
	ld.shared.f32 	%f87, [%r8+100];
	ld.shared.f32 	%f88, [%r11+3200];
	fma.rn.f32 	%f89, %f87, %f88, %f86;
	ld.shared.f32 	%f90, [%r8+104];
	ld.shared.f32 	%f91, [%r11+3328];
	fma.rn.f32 	%f92, %f90, %f91, %f89;
	ld.shared.f32 	%f93, [%r8+108];
	ld.shared.f32 	%f94, [%r11+3456];
	fma.rn.f32 	%f95, %f93, %f94, %f92;
	ld.shared.f32 	%f96, [%r8+112];
	ld.shared.f32 	%f97, [%r11+3584];
	fma.rn.f32 	%f98, %f96, %f97, %f95;
	ld.shared.f32 	%f99, [%r8+116];
	ld.shared.f32 	%f100, [%r11+3712];
	fma.rn.f32 	%f101, %f99, %f100, %f98;
	ld.shared.f32 	%f102, [%r8+120];
	ld.shared.f32 	%f103, [%r11+3840];
	fma.rn.f32 	%f104, %f102, %f103, %f101;
	ld.shared.f32 	%f105, [%r8+124];
	ld.shared.f32 	%f106, [%r11+3968];
	fma.rn.f32 	%f110, %f105, %f106, %f104;
	bar.sync 	0;
	add.s32 	%r54, %r54, 32;
	add.s32 	%r53, %r53, 32;
	add.s32 	%r52, %r52, 32;
	setp.lt.u32 	%p9, %r54, %r20;
	@%p9 bra 	$L__BB1_2;
$L__BB1_7:
	setp.ge.u32 	%p10, %r1, %r18;
	setp.ge.u32 	%p11, %r2, %r19;
	or.pred  	%p12, %p10, %p11;
	@%p12 bra 	$L__BB1_9;
	mad.lo.s32 	%r51, %r1, %r19, %r2;
	cvta.to.global.u64 	%rd10, %rd5;
	mul.wide.u32 	%rd11, %r51, 4;
	add.s64 	%rd12, %rd10, %rd11;
	st.global.f32 	[%rd12], %f110;
$L__BB1_9:
	ret;

}


// ===== COMPILED SASS (sm_100) =====

	.target	sm_100

	.elftype	@"ET_EXEC"


//--------------------- .note.nv.tkinfo           --------------------------
	.section	.note.nv.tkinfo,"",@"SHT_NOTE"
	.sectionflags	@"SHF_NOTE_NV_TKINFO"
	.tkinfo
        /*0018*/ 	.word	0x00000002
        /*0030*/ 	.string	""
        /*0030*/ 	.string	"ptxas"
        /*0030*/ 	.string	"Cuda compilation tools, release 13.0, V13.0.88"
        /*0030*/ 	.string	"Build cuda_13.0.r13.0/compiler.36424714_0"
        /*0030*/ 	.string	"-arch sm_100 -m 64 "



//--------------------- .note.nv.cuinfo           --------------------------
	.section	.note.nv.cuinfo,"",@"SHT_NOTE"
	.sectionflags	@"SHF_NOTE_NV_CUINFO"
        /*0018*/ 	.short	0x0002
        /*001a*/ 	.short	0x0064
        /*001c*/ 	.short	0x0082
	.zero		2


//--------------------- .nv.info                  --------------------------
	.section	.nv.info,"",@"SHT_CUDA_INFO"
	.align	4


	//----- nvinfo : EIATTR_REGCOUNT
	.align		4
        /*0000*/ 	.byte	0x04, 0x2f
        /*0002*/ 	.short	(.L_1 - .L_0)
	.align		4
.L_0:
        /*0004*/ 	.word	index@(_Z11matmul_smemILi32EEvPKfS1_Pfiii)
        /*0008*/ 	.word	0x00000020


	//----- nvinfo : EIATTR_FRAME_SIZE
	.align		4
.L_1:
        /*000c*/ 	.byte	0x04, 0x11
        /*000e*/ 	.short	(.L_3 - .L_2)
	.align		4
.L_2:
        /*0010*/ 	.word	index@(_Z11matmul_smemILi32EEvPKfS1_Pfiii)
        /*0014*/ 	.word	0x00000000


	//----- nvinfo : EIATTR_REGCOUNT
	.align		4
.L_3:
        /*0018*/ 	.byte	0x04, 0x2f
        /*001a*/ 	.short	(.L_5 - .L_4)
	.align		4
.L_4:
        /*001c*/ 	.word	index@(_Z14matmul_swizzleILi32ELi4EEvPKfS1_Pfiii)
        /*0020*/ 	.word	0x00000020


	//----- nvinfo : EIATTR_FRAME_SIZE
	.align		4
.L_5:
        /*0024*/ 	.byte	0x04, 0x11
        /*0026*/ 	.short	(.L_7 - .L_6)
	.align		4
.L_6:
        /*0028*/ 	.word	index@(_Z14matmul_swizzleILi32ELi4EEvPKfS1_Pfiii)
        /*002c*/ 	.word	0x00000000


	//----- nvinfo : EIATTR_MIN_STACK_SIZE
	.align		4
.L_7:
        /*0030*/ 	.byte	0x04, 0x12
        /*0032*/ 	.short	(.L_9 - .L_8)
	.align		4
.L_8:
        /*0034*/ 	.word	index@(_Z14matmul_swizzleILi32ELi4EEvPKfS1_Pfiii)
        /*0038*/ 	.word	0x00000000


	//----- nvinfo : EIATTR_MIN_STACK_SIZE
	.align		4
.L_9:
        /*003c*/ 	.byte	0x04, 0x12
        /*003e*/ 	.short	(.L_11 - .L_10)
	.align		4
.L_10:
        /*0040*/ 	.word	index@(_Z11matmul_smemILi32EEvPKfS1_Pfiii)
        /*0044*/ 	.word	0x00000000
.L_11:


//--------------------- .nv.compat                --------------------------
	.section	.nv.compat,"",@"SHT_CUDA_COMPAT_INFO"
	.align	4
        /*0000*/ 	.byte	0x02, 0x09, 0x00, 0x00, 0x02, 0x02, 0x01, 0x00, 0x02, 0x05, 0x05, 0x00, 0x03, 0x07, 0x01, 0x01
        /*0010*/ 	.byte	0x02, 0x03, 0x00, 0x00, 0x02, 0x06, 0x01, 0x00, 0x04, 0x0b, 0x08, 0x00, 0x09, 0x00, 0x00, 0x00
        /*0020*/ 	.byte	0x00, 0x00, 0x00, 0x00


//--------------------- .nv.info._Z14matmul_swizzleILi32ELi4EEvPKfS1_Pfiii --------------------------
	.section	.nv.info._Z14matmul_swizzleILi32ELi4EEvPKfS1_Pfiii,"",@"SHT_CUDA_INFO"
	.sectionflags	@""
	.align	4


	//----- nvinfo : EIATTR_CUDA_API_VERSION
	.align		4
        /*0000*/ 	.byte	0x04, 0x37
        /*0002*/ 	.short	(.L_13 - .L_12)
.L_12:
        /*0004*/ 	.word	0x00000082


	//----- nvinfo : EIATTR_KPARAM_INFO
	.align		4
.L_13:
        /*0008*/ 	.byte	0x04, 0x17
        /*000a*/ 	.short	(.L_15 - .L_14)
.L_14:
        /*000c*/ 	.word	0x00000000
        /*0010*/ 	.short	0x0005
        /*0012*/ 	.short	0x0020
        /*0014*/ 	.byte	0x00, 0xf0, 0x11, 0x00


	//----- nvinfo : EIATTR_KPARAM_INFO
	.align		4
.L_15:
        /*0018*/ 	.byte	0x04, 0x17
        /*001a*/ 	.short	(.L_17 - .L_16)
.L_16:
        /*001c*/ 	.word	0x00000000
        /*0020*/ 	.short	0x0004
        /*0022*/ 	.short	0x001c
        /*0024*/ 	.byte	0x00, 0xf0, 0x11, 0x00


	//----- nvinfo : EIATTR_KPARAM_INFO
	.align		4
.L_17:
        /*0028*/ 	.byte	0x04, 0x17
        /*002a*/ 	.short	(.L_19 - .L_18)
.L_18:
        /*002c*/ 	.word	0x00000000
        /*0030*/ 	.short	0x0003
        /*0032*/ 	.short	0x0018
        /*0034*/ 	.byte	0x00, 0xf0, 0x11, 0x00


	//----- nvinfo : EIATTR_KPARAM_INFO
	.align		4
.L_19:
        /*0038*/ 	.byte	0x04, 0x17
        /*003a*/ 	.short	(.L_21 - .L_20)
.L_20:
        /*003c*/ 	.word	0x00000000
        /*0040*/ 	.short	0x0002
        /*0042*/ 	.short	0x0010
        /*0044*/ 	.byte	0x00, 0xf5, 0x21, 0x00


	//----- nvinfo : EIATTR_KPARAM_INFO
	.align		4
.L_21:
        /*0048*/ 	.byte	0x04, 0x17
        /*004a*/ 	.short	(.L_23 - .L_22)
.L_22:
        /*004c*/ 	.word	0x00000000
        /*0050*/ 	.short	0x0001
        /*0052*/ 	.short	0x0008
        /*0054*/ 	.byte	0x00, 0xf5, 0x21, 0x00


	//----- nvinfo : EIATTR_KPARAM_INFO
	.align		4
.L_23:
        /*0058*/ 	.byte	0x04, 0x17
        /*005a*/ 	.short	(.L_25 - .L_24)
.L_24:
        /*005c*/ 	.word	0x00000000
        /*0060*/ 	.short	0x0000
        /*0062*/ 	.short	0x0000
        /*0064*/ 	.byte	0x00, 0xf5, 0x21, 0x00


	//----- nvinfo : EIATTR_SPARSE_MMA_MASK
	.align		4
.L_25:
        /*0068*/ 	.byte	0x03, 0x50
        /*006a*/ 	.short	0x0000


	//----- nvinfo : EIATTR_MAXREG_COUNT
	.align		4
        /*006c*/ 	.byte	0x03, 0x1b
        /*006e*/ 	.short	0x00ff


	//----- nvinfo : EIATTR_NUM_BARRIERS
	.align		4
        /*0070*/ 	.byte	0x02, 0x4c
        /*0072*/ 	.byte	0x01
	.zero		1


	//----- nvinfo : EIATTR_MERCURY_ISA_VERSION
	.align		4
        /*0074*/ 	.byte	0x03, 0x5f
        /*0076*/ 	.short	0x0101


	//----- nvinfo : EIATTR_VRC_CTA_INIT_COUNT
	.align		4
        /*0078*/ 	.byte	0x02, 0x4a
	.zero		1
	.zero		1


	//----- nvinfo : EIATTR_EXIT_INSTR_OFFSETS
	.align		4
        /*007c*/ 	.byte	0x04, 0x1c
        /*007e*/ 	.short	(.L_27 - .L_26)


	//   ....[0]....
.L_26:
        /*0080*/ 	.word	0x00000d60


	//   ....[1]....
        /*0084*/ 	.word	0x00000db0


	//----- nvinfo : EIATTR_CBANK_PARAM_SIZE
	.align		4
.L_27:
        /*0088*/ 	.byte	0x03, 0x19
        /*008a*/ 	.short	0x0024


	//----- nvinfo : EIATTR_PARAM_CBANK
	.align		4
        /*008c*/ 	.byte	0x04, 0x0a
        /*008e*/ 	.short	(.L_29 - .L_28)
	.align		4
.L_28:
        /*0090*/ 	.word	index@(.nv.constant0._Z14matmul_swizzleILi32ELi4EEvPKfS1_Pfiii)
        /*0094*/ 	.short	0x0380
        /*0096*/ 	.short	0x0024


	//----- nvinfo : EIATTR_SW_WAR
	.align		4
.L_29:
        /*0098*/ 	.byte	0x04, 0x36
        /*009a*/ 	.short	(.L_31 - .L_30)
.L_30:
        /*009c*/ 	.word	0x00000008
.L_31:


//--------------------- .nv.info._Z11matmul_smemILi32EEvPKfS1_Pfiii --------------------------
	.section	.nv.info._Z11matmul_smemILi32EEvPKfS1_Pfiii,"",@"SHT_CUDA_INFO"
	.sectionflags	@""
	.align	4


	//----- nvinfo : EIATTR_CUDA_API_VERSION
	.align		4
        /*0000*/ 	.byte	0x04, 0x37
        /*0002*/ 	.short	(.L_33 - .L_32)
.L_32:
        /*0004*/ 	.word	0x00000082


	//----- nvinfo : EIATTR_KPARAM_INFO
	.align		4
.L_33:
        /*0008*/ 	.byte	0x04, 0x17
        /*000a*/ 	.short	(.L_35 - .L_34)
.L_34:
        /*000c*/ 	.word	0x00000000
        /*0010*/ 	.short	0x0005
        /*0012*/ 	.short	0x0020
        /*0014*/ 	.byte	0x00, 0xf0, 0x11, 0x00


	//----- nvinfo : EIATTR_KPARAM_INFO
	.align		4
.L_35:
        /*0018*/ 	.byte	0x04, 0x17
        /*001a*/ 	.short	(.L_37 - .L_36)
.L_36:
        /*001c*/ 	.word	0x00000000
        /*0020*/ 	.short	0x0004
        /*0022*/ 	.short	0x001c
        /*0024*/ 	.byte	0x00, 0xf0, 0x11, 0x00


	//----- nvinfo : EIATTR_KPARAM_INFO
	.align		4
.L_37:
        /*0028*/ 	.byte	0x04, 0x17
        /*002a*/ 	.short	(.L_39 - .L_38)
.L_38:
        /*002c*/ 	.word	0x00000000
        /*0030*/ 	.short	0x0003
        /*0032*/ 	.short	0x0018
        /*0034*/ 	.byte	0x00, 0xf0, 0x11, 0x00


	//----- nvinfo : EIATTR_KPARAM_INFO
	.align		4
.L_39:
        /*0038*/ 	.byte	0x04, 0x17
        /*003a*/ 	.short	(.L_41 - .L_40)
.L_40:
        /*003c*/ 	.word	0x00000000
        /*0040*/ 	.short	0x0002
        /*0042*/ 	.short	0x0010
        /*0044*/ 	.byte	0x00, 0xf5, 0x21, 0x00


	//----- nvinfo : EIATTR_KPARAM_INFO
	.align		4
.L_41:
        /*0048*/ 	.byte	0x04, 0x17
        /*004a*/ 	.short	(.L_43 - .L_42)
.L_42:
        /*004c*/ 	.word	0x00000000
        /*0050*/ 	.short	0x0001
        /*0052*/ 	.short	0x0008
        /*0054*/ 	.byte	0x00, 0xf5, 0x21, 0x00


	//----- nvinfo : EIATTR_KPARAM_INFO
	.align		4
.L_43:
        /*0058*/ 	.byte	0x04, 0x17
        /*005a*/ 	.short	(.L_45 - .L_44)
.L_44:
        /*005c*/ 	.word	0x00000000
        /*0060*/ 	.short	0x0000
        /*0062*/ 	.short	0x0000
        /*0064*/ 	.byte	0x00, 0xf5, 0x21, 0x00


	//----- nvinfo : EIATTR_SPARSE_MMA_MASK
	.align		4
.L_45:
        /*0068*/ 	.byte	0x03, 0x50
        /*006a*/ 	.short	0x0000


	//----- nvinfo : EIATTR_MAXREG_COUNT
	.align		4
        /*006c*/ 	.byte	0x03, 0x1b
        /*006e*/ 	.short	0x00ff


	//----- nvinfo : EIATTR_NUM_BARRIERS
	.align		4
        /*0070*/ 	.byte	0x02, 0x4c
        /*0072*/ 	.byte	0x01
	.zero		1


	//----- nvinfo : EIATTR_MERCURY_ISA_VERSION
	.align		4
        /*0074*/ 	.byte	0x03, 0x5f
        /*0076*/ 	.short	0x0101


	//----- nvinfo : EIATTR_VRC_CTA_INIT_COUNT
	.align		4
        /*0078*/ 	.byte	0x02, 0x4a
	.zero		1
	.zero		1


	//----- nvinfo : EIATTR_EXIT_INSTR_OFFSETS
	.align		4
        /*007c*/ 	.byte	0x04, 0x1c
        /*007e*/ 	.short	(.L_47 - .L_46)


	//   ....[0]....
.L_46:
        /*0080*/ 	.word	0x00000800


	//   ....[1]....
        /*0084*/ 	.word	0x00000850


	//----- nvinfo : EIATTR_CBANK_PARAM_SIZE
	.align		4
.L_47:
        /*0088*/ 	.byte	0x03, 0x19
        /*008a*/ 	.short	0x0024


	//----- nvinfo : EIATTR_PARAM_CBANK
	.align		4
        /*008c*/ 	.byte	0x04, 0x0a
        /*008e*/ 	.short	(.L_49 - .L_48)
	.align		4
.L_48:
        /*0090*/ 	.word	index@(.nv.constant0._Z11matmul_smemILi32EEvPKfS1_Pfiii)
        /*0094*/ 	.short	0x0380
        /*0096*/ 	.short	0x0024


	//----- nvinfo : EIATTR_SW_WAR
	.align		4
.L_49:
        /*0098*/ 	.byte	0x04, 0x36
        /*009a*/ 	.short	(.L_51 - .L_50)
.L_50:
        /*009c*/ 	.word	0x00000008
.L_51:


//--------------------- .nv.callgraph             --------------------------
	.section	.nv.callgraph,"",@"SHT_CUDA_CALLGRAPH"
	.align	4
	.sectionentsize	8
	.align		4
        /*0000*/ 	.word	0x00000000
	.align		4
        /*0004*/ 	.word	0xffffffff
	.align		4
        /*0008*/ 	.word	0x00000000
	.align		4
        /*000c*/ 	.word	0xfffffffe
	.align		4
        /*0010*/ 	.word	0x00000000
	.align		4
        /*0014*/ 	.word	0xfffffffd
	.align		4
        /*0018*/ 	.word	0x00000000
	.align		4
        /*001c*/ 	.word	0xfffffffc


//--------------------- .text._Z14matmul_swizzleILi32ELi4EEvPKfS1_Pfiii --------------------------
	.section	.text._Z14matmul_swizzleILi32ELi4EEvPKfS1_Pfiii,"ax",@progbits
	.align	128
        .global         _Z14matmul_swizzleILi32ELi4EEvPKfS1_Pfiii
        .type           _Z14matmul_swizzleILi32ELi4EEvPKfS1_Pfiii,@function
        .size           _Z14matmul_swizzleILi32ELi4EEvPKfS1_Pfiii,(.L_x_6 - _Z14matmul_swizzleILi32ELi4EEvPKfS1_Pfiii)
        .other          _Z14matmul_swizzleILi32ELi4EEvPKfS1_Pfiii,@"STO_CUDA_ENTRY STV_DEFAULT"
_Z14matmul_swizzleILi32ELi4EEvPKfS1_Pfiii:
.text._Z14matmul_swizzleILi32ELi4EEvPKfS1_Pfiii:
[----:B------:R-:W-:Y:S08]  /*0000*/  LDC R1, c[0x0][0x37c] ;  /* 0x0000df00ff017b82 */ /* 0x000ff00000000800 */
[----:B------:R-:W0:Y:S01]  /*0010*/  LDC R0, c[0x0][0x370] ;  /* 0x0000dc00ff007b82 */ /* 0x000e220000000800 */
[----:B------:R-:W1:Y:S01]  /*0020*/  S2R R9, SR_CTAID.X ;  /* 0x0000000000097919 */ /* 0x000e620000002500 */
[----:B------:R-:W-:Y:S01]  /*0030*/  HFMA2 R21, -RZ, RZ, 0, 0 ;  /* 0x00000000ff157431 */ /* 0x000fe200000001ff */
[----:B------:R-:W2:Y:S05]  /*0040*/  LDCU.64 UR8, c[0x0][0x358] ;  /* 0x00006b00ff0877ac */ /* 0x000eaa0008000a00 */
[----:B------:R-:W3:Y:S08]  /*0050*/  LDC R2, c[0x0][0x374] ;  /* 0x0000dd00ff027b82 */ /* 0x000ef00000000800 */
[----:B------:R-:W1:Y:S01]  /*0060*/  S2UR UR4, SR_CTAID.Y ;  /* 0x00000000000479c3 */ /* 0x000e620000002600 */
[----:B0-----:R-:W-:Y:S01]  /*0070*/  SHF.R.U32.HI R4, RZ, 0x2, R0 ;  /* 0x00000002ff047819 */ /* 0x001fe20000011600 */
[----:B------:R-:W0:Y:S01]  /*0080*/  I2F.U32.RP R12, R0 ;  /* 0x00000000000c7306 */ /* 0x000e220000209000 */
[----:B---3--:R-:W-:-:S02]  /*0090*/  SHF.L.U32 R5, R2, 0x2, RZ ;  /* 0x0000000202057819 */ /* 0x008fc400000006ff */
[----:B------:R-:W-:-:S05]  /*00a0*/  ISETP.NE.U32.AND P4, PT, R2, RZ, PT ;  /* 0x000000ff0200720c */ /* 0x000fca0003f85070 */
[----:B------:R-:W3:Y:S01]  /*00b0*/  I2F.U32.RP R3, R5 ;  /* 0x0000000500037306 */ /* 0x000ee20000209000 */
[----:B------:R-:W-:Y:S02]  /*00c0*/  IADD3 R11, PT, PT, RZ, -R5, RZ ;  /* 0x80000005ff0b7210 */ /* 0x000fe40007ffe0ff */
[C---:B------:R-:W-:Y:S01]  /*00d0*/  ISETP.NE.U32.AND P2, PT, R5.reuse, RZ, PT ;  /* 0x000000ff0500720c */ /* 0x040fe20003f45070 */
[C---:B-1----:R-:W-:Y:S01]  /*00e0*/  IMAD R8, R0.reuse, UR4, R9 ;  /* 0x0000000400087c24 */ /* 0x042fe2000f8e0209 */
[----:B------:R-:W1:Y:S01]  /*00f0*/  LDCU UR4, c[0x0][0x3a0] ;  /* 0x00007400ff0477ac */ /* 0x000e620008000800 */
[----:B------:R-:W-:Y:S01]  /*0100*/  IMAD R9, R5, R4, RZ ;  /* 0x0000000405097224 */ /* 0x000fe200078e02ff */
[----:B------:R-:W-:Y:S01]  /*0110*/  LOP3.LUT R4, R0, 0x3, RZ, 0xc0, !PT ;  /* 0x0000000300047812 */ /* 0x000fe200078ec0ff */
[----:B0-----:R-:W-:Y:S03]  /*0120*/  MUFU.RCP R12, R12 ;  /* 0x0000000c000c7308 */ /* 0x001fe60000001000 */
[----:B------:R-:W-:-:S04]  /*0130*/  ISETP.GE.U32.AND P0, PT, R8, R9, PT ;  /* 0x000000090800720c */ /* 0x000fc80003f06070 */
[----:B------:R-:W-:Y:S01]  /*0140*/  SEL R4, R4, 0x4, P0 ;  /* 0x0000000404047807 */ /* 0x000fe20000000000 */
[----:B---3--:R-:W0:Y:S01]  /*0150*/  MUFU.RCP R3, R3 ;  /* 0x0000000300037308 */ /* 0x008e220000001000 */
[----:B-1----:R-:W-:-:S07]  /*0160*/  UISETP.NE.AND UP0, UPT, UR4, URZ, UPT ;  /* 0x000000ff0400728c */ /* 0x002fce000bf05270 */
[----:B------:R-:W1:Y:S01]  /*0170*/  I2F.U32.RP R9, R4 ;  /* 0x0000000400097306 */ /* 0x000e620000209000 */
[----:B0-----:R-:W-:-:S07]  /*0180*/  IADD3 R6, PT, PT, R3, 0xffffffe, RZ ;  /* 0x0ffffffe03067810 */ /* 0x001fce0007ffe0ff */
[----:B------:R0:W3:Y:S08]  /*0190*/  F2I.FTZ.U32.TRUNC.NTZ R7, R6 ;  /* 0x0000000600077305 */ /* 0x0000f0000021f000 */
[----:B-1----:R-:W1:Y:S01]  /*01a0*/  MUFU.RCP R9, R9 ;  /* 0x0000000900097308 */ /* 0x002e620000001000 */
[----:B0-----:R-:W-:Y:S02]  /*01b0*/  HFMA2 R6, -RZ, RZ, 0, 0 ;  /* 0x00000000ff067431 */ /* 0x001fe400000001ff */
[----:B---3--:R-:W-:-:S04]  /*01c0*/  IMAD R11, R11, R7, RZ ;  /* 0x000000070b0b7224 */ /* 0x008fc800078e02ff */
[----:B------:R-:W-:Y:S01]  /*01d0*/  IMAD.HI.U32 R3, R7, R11, R6 ;  /* 0x0000000b07037227 */ /* 0x000fe200078e0006 */
[----:B------:R-:W-:-:S05]  /*01e0*/  IADD3 R11, PT, PT, RZ, -R4, RZ ;  /* 0x80000004ff0b7210 */ /* 0x000fca0007ffe0ff */
[----:B------:R-:W-:-:S05]  /*01f0*/  IMAD.HI.U32 R3, R3, R8, RZ ;  /* 0x0000000803037227 */ /* 0x000fca00078e00ff */
[----:B------:R-:W-:-:S05]  /*0200*/  IADD3 R6, PT, PT, -R3, RZ, RZ ;  /* 0x000000ff03067210 */ /* 0x000fca0007ffe1ff */
[----:B------:R-:W-:-:S05]  /*0210*/  IMAD R6, R5, R6, R8 ;  /* 0x0000000605067224 */ /* 0x000fca00078e0208 */
[----:B------:R-:W-:-:S13]  /*0220*/  ISETP.GE.U32.AND P0, PT, R6, R5, PT ;  /* 0x000000050600720c */ /* 0x000fda0003f06070 */
[----:B------:R-:W-:Y:S01]  /*0230*/  @P0 IMAD.IADD R6, R6, 0x1, -R5 ;  /* 0x0000000106060824 */ /* 0x000fe200078e0a05 */
[----:B------:R-:W-:-:S04]  /*0240*/  @P0 IADD3 R3, PT, PT, R3, 0x1, RZ ;  /* 0x0000000103030810 */ /* 0x000fc80007ffe0ff */
[----:B------:R-:W-:Y:S02]  /*0250*/  ISETP.GE.U32.AND P1, PT, R6, R5, PT ;  /* 0x000000050600720c */ /* 0x000fe40003f26070 */
[----:B-1----:R-:W-:-:S04]  /*0260*/  IADD3 R6, PT, PT, R9, 0xffffffe, RZ ;  /* 0x0ffffffe09067810 */ /* 0x002fc80007ffe0ff */
[----:B------:R0:W1:Y:S07]  /*0270*/  F2I.FTZ.U32.TRUNC.NTZ R7, R6 ;  /* 0x0000000600077305 */ /* 0x00006e000021f000 */
[----:B------:R-:W-:Y:S02]  /*0280*/  @P1 IADD3 R3, PT, PT, R3, 0x1, RZ ;  /* 0x0000000103031810 */ /* 0x000fe40007ffe0ff */
[----:B------:R-:W-:Y:S02]  /*0290*/  @!P2 LOP3.LUT R3, RZ, R5, RZ, 0x33, !PT ;  /* 0x00000005ff03a212 */ /* 0x000fe400078e33ff */
[----:B0-----:R-:W-:-:S02]  /*02a0*/  MOV R6, RZ ;  /* 0x000000ff00067202 */ /* 0x001fc40000000f00 */
[----:B------:R-:W-:Y:S01]  /*02b0*/  ISETP.NE.U32.AND P2, PT, R4, RZ, PT ;  /* 0x000000ff0400720c */ /* 0x000fe20003f45070 */
[----:B------:R-:W-:Y:S02]  /*02c0*/  IMAD.MOV R9, RZ, RZ, -R3 ;  /* 0x000000ffff097224 */ /* 0x000fe400078e0a03 */
[----:B-1----:R-:W-:Y:S02]  /*02d0*/  IMAD R11, R11, R7, RZ ;  /* 0x000000070b0b7224 */ /* 0x002fe400078e02ff */
[----:B------:R-:W-:Y:S01]  /*02e0*/  IMAD R9, R5, R9, R8 ;  /* 0x0000000905097224 */ /* 0x000fe200078e0208 */
[----:B------:R-:W-:Y:S01]  /*02f0*/  IADD3 R5, PT, PT, R12, 0xffffffe, RZ ;  /* 0x0ffffffe0c057810 */ /* 0x000fe20007ffe0ff */
[----:B------:R-:W-:Y:S01]  /*0300*/  IMAD.HI.U32 R10, R7, R11, R6 ;  /* 0x0000000b070a7227 */ /* 0x000fe200078e0006 */
[----:B------:R-:W0:Y:S05]  /*0310*/  I2F.U32.RP R8, R2 ;  /* 0x0000000200087306 */ /* 0x000e2a0000209000 */
[----:B------:R-:W-:-:S03]  /*0320*/  IMAD.HI.U32 R11, R10, R9, RZ ;  /* 0x000000090a0b7227 */ /* 0x000fc600078e00ff */
[----:B------:R-:W1:Y:S02]  /*0330*/  F2I.FTZ.U32.TRUNC.NTZ R5, R5 ;  /* 0x0000000500057305 */ /* 0x000e64000021f000 */
[----:B------:R-:W-:-:S05]  /*0340*/  IADD3 R7, PT, PT, -R11, RZ, RZ ;  /* 0x000000ff0b077210 */ /* 0x000fca0007ffe1ff */
[----:B------:R-:W-:Y:S01]  /*0350*/  IMAD R7, R4, R7, R9 ;  /* 0x0000000704077224 */ /* 0x000fe200078e0209 */
[----:B0-----:R-:W0:Y:S04]  /*0360*/  MUFU.RCP R8, R8 ;  /* 0x0000000800087308 */ /* 0x001e280000001000 */
[----:B------:R-:W-:Y:S02]  /*0370*/  ISETP.GE.U32.AND P0, PT, R7, R4, PT ;  /* 0x000000040700720c */ /* 0x000fe40003f06070 */
[----:B-1----:R-:W-:-:S11]  /*0380*/  IADD3 R13, PT, PT, RZ, -R5, RZ ;  /* 0x80000005ff0d7210 */ /* 0x002fd60007ffe0ff */
[----:B------:R-:W-:Y:S01]  /*0390*/  @P0 IADD3 R7, PT, PT, -R4, R7, RZ ;  /* 0x0000000704070210 */ /* 0x000fe20007ffe1ff */
[----:B0-----:R-:W-:Y:S01]  /*03a0*/  VIADD R6, R8, 0xffffffe ;  /* 0x0ffffffe08067836 */ /* 0x001fe20000000000 */
[----:B------:R-:W-:Y:S02]  /*03b0*/  @P0 IADD3 R11, PT, PT, R11, 0x1, RZ ;  /* 0x000000010b0b0810 */ /* 0x000fe40007ffe0ff */
[----:B------:R-:W-:Y:S02]  /*03c0*/  ISETP.GE.U32.AND P1, PT, R7, R4, PT ;  /* 0x000000040700720c */ /* 0x000fe40003f26070 */
[----:B------:R0:W1:Y:S02]  /*03d0*/  F2I.FTZ.U32.TRUNC.NTZ R7, R6 ;  /* 0x0000000600077305 */ /* 0x000064000021f000 */
[----:B0-----:R-:W-:-:S09]  /*03e0*/  MOV R6, RZ ;  /* 0x000000ff00067202 */ /* 0x001fd20000000f00 */
[----:B------:R-:W-:Y:S02]  /*03f0*/  @P1 IADD3 R11, PT, PT, R11, 0x1, RZ ;  /* 0x000000010b0b1810 */ /* 0x000fe40007ffe0ff */
[----:B------:R-:W-:Y:S02]  /*0400*/  @!P2 LOP3.LUT R11, RZ, R4, RZ, 0x33, !PT ;  /* 0x00000004ff0ba212 */ /* 0x000fe400078e33ff */
[----:B-1----:R-:W-:Y:S02]  /*0410*/  IADD3 R15, PT, PT, RZ, -R7, RZ ;  /* 0x80000007ff0f7210 */ /* 0x002fe40007ffe0ff */
[----:B------:R-:W-:Y:S02]  /*0420*/  IADD3 R8, PT, PT, -R11, RZ, RZ ;  /* 0x000000ff0b087210 */ /* 0x000fe40007ffe1ff */
[----:B------:R-:W-:-:S03]  /*0430*/  ISETP.NE.U32.AND P2, PT, R0, RZ, PT ;  /* 0x000000ff0000720c */ /* 0x000fc60003f45070 */
[----:B------:R-:W-:Y:S02]  /*0440*/  IMAD R4, R4, R8, R9 ;  /* 0x0000000804047224 */ /* 0x000fe400078e0209 */
[----:B------:R-:W-:Y:S02]  /*0450*/  IMAD R9, R13, R0, RZ ;  /* 0x000000000d097224 */ /* 0x000fe400078e02ff */
[----:B------:R-:W-:Y:S02]  /*0460*/  IMAD R3, R3, 0x4, R4 ;  /* 0x0000000403037824 */ /* 0x000fe400078e0204 */
[----:B------:R-:W-:Y:S02]  /*0470*/  HFMA2 R4, -RZ, RZ, 0, 0 ;  /* 0x00000000ff047431 */ /* 0x000fe400000001ff */
[----:B------:R-:W-:Y:S02]  /*0480*/  IMAD R13, R15, R2, RZ ;  /* 0x000000020f0d7224 */ /* 0x000fe400078e02ff */
[----:B------:R-:W-:-:S02]  /*0490*/  IMAD R3, R11, R0, R3 ;  /* 0x000000000b037224 */ /* 0x000fc400078e0203 */
[----:B------:R-:W-:-:S04]  /*04a0*/  IMAD.HI.U32 R6, R7, R13, R6 ;  /* 0x0000000d07067227 */ /* 0x000fc800078e0006 */
[----:B------:R-:W-:-:S04]  /*04b0*/  IMAD.HI.U32 R4, R5, R9, R4 ;  /* 0x0000000905047227 */ /* 0x000fc800078e0004 */
[----:B------:R-:W-:-:S04]  /*04c0*/  IMAD.HI.U32 R20, R6, R3, RZ ;  /* 0x0000000306147227 */ /* 0x000fc800078e00ff */
[----:B------:R-:W-:Y:S01]  /*04d0*/  IMAD.HI.U32 R4, R4, R3, RZ ;  /* 0x0000000304047227 */ /* 0x000fe200078e00ff */
[----:B------:R-:W-:-:S04]  /*04e0*/  IADD3 R5, PT, PT, -R20, RZ, RZ ;  /* 0x000000ff14057210 */ /* 0x000fc80007ffe1ff */
[----:B------:R-:W-:-:S05]  /*04f0*/  IADD3 R4, PT, PT, -R4, RZ, RZ ;  /* 0x000000ff04047210 */ /* 0x000fca0007ffe1ff */
[--C-:B------:R-:W-:Y:S02]  /*0500*/  IMAD R19, R0, R4, R3.reuse ;  /* 0x0000000400137224 */ /* 0x100fe400078e0203 */
[----:B------:R-:W-:-:S03]  /*0510*/  IMAD R3, R2, R5, R3 ;  /* 0x0000000502037224 */ /* 0x000fc600078e0203 */
[----:B------:R-:W-:Y:S02]  /*0520*/  ISETP.GE.U32.AND P1, PT, R19, R0, PT ;  /* 0x000000001300720c */ /* 0x000fe40003f26070 */
[----:B------:R-:W-:-:S11]  /*0530*/  ISETP.GE.U32.AND P0, PT, R3, R2, PT ;  /* 0x000000020300720c */ /* 0x000fd60003f06070 */
[-C--:B------:R-:W-:Y:S02]  /*0540*/  @P1 IADD3 R19, PT, PT, R19, -R0.reuse, RZ ;  /* 0x8000000013131210 */ /* 0x080fe40007ffe0ff */
[----:B------:R-:W-:Y:S01]  /*0550*/  @P0 IMAD.IADD R3, R3, 0x1, -R2 ;  /* 0x0000000103030824 */ /* 0x000fe200078e0a02 */
[----:B------:R-:W-:Y:S02]  /*0560*/  @P0 IADD3 R20, PT, PT, R20, 0x1, RZ ;  /* 0x0000000114140810 */ /* 0x000fe40007ffe0ff */
[----:B------:R-:W-:Y:S02]  /*0570*/  ISETP.GE.U32.AND P1, PT, R19, R0, PT ;  /* 0x000000001300720c */ /* 0x000fe40003f26070 */
[----:B------:R-:W-:-:S11]  /*0580*/  ISETP.GE.U32.AND P3, PT, R3, R2, PT ;  /* 0x000000020300720c */ /* 0x000fd60003f66070 */
[-C--:B------:R-:W-:Y:S02]  /*0590*/  @P1 IADD3 R19, PT, PT, R19, -R0.reuse, RZ ;  /* 0x8000000013131210 */ /* 0x080fe40007ffe0ff */
[----:B------:R-:W-:Y:S02]  /*05a0*/  @P3 IADD3 R20, PT, PT, R20, 0x1, RZ ;  /* 0x0000000114143810 */ /* 0x000fe40007ffe0ff */
[----:B------:R-:W-:Y:S02]  /*05b0*/  @!P2 LOP3.LUT R19, RZ, R0, RZ, 0x33, !PT ;  /* 0x00000000ff13a212 */ /* 0x000fe400078e33ff */
[----:B------:R-:W-:Y:S01]  /*05c0*/  @!P4 LOP3.LUT R20, RZ, R2, RZ, 0x33, !PT ;  /* 0x00000002ff14c212 */ /* 0x000fe200078e33ff */
[----:B--2---:R-:W-:Y:S06]  /*05d0*/  BRA.U !UP0, `(.L_x_0) ;  /* 0x0000000508d47547 */ /* 0x004fec000b800000 */
[----:B------:R-:W0:Y:S01]  /*05e0*/  S2R R2, SR_TID.Y ;  /* 0x0000000000027919 */ /* 0x000e220000002200 */
[----:B------:R-:W1:Y:S01]  /*05f0*/  S2UR UR6, SR_CgaCtaId ;  /* 0x00000000000679c3 */ /* 0x000e620000008800 */
[----:B------:R-:W-:Y:S01]  /*0600*/  UMOV UR4, 0x400 ;  /* 0x0000040000047882 */ /* 0x000fe20000000000 */
[----:B------:R-:W-:Y:S01]  /*0610*/  MOV R21, RZ ;  /* 0x000000ff00157202 */ /* 0x000fe20000000f00 */
[----:B------:R-:W2:Y:S01]  /*0620*/  S2R R3, SR_TID.X ;  /* 0x0000000000037919 */ /* 0x000ea20000002100 */
[----:B------:R-:W-:Y:S01]  /*0630*/  UIADD3 UR5, UPT, UPT, UR4, 0x1000, URZ ;  /* 0x0000100004057890 */ /* 0x000fe2000fffe0ff */
[----:B------:R-:W3:Y:S01]  /*0640*/  LDCU UR11, c[0x0][0x3a0] ;  /* 0x00007400ff0b77ac */ /* 0x000ee20008000800 */
[----:B------:R-:W4:Y:S01]  /*0650*/  LDCU UR7, c[0x0][0x398] ;  /* 0x00007300ff0777ac */ /* 0x000f220008000800 */
[----:B------:R-:W0:Y:S01]  /*0660*/  LDCU UR10, c[0x0][0x39c] ;  /* 0x00007380ff0a77ac */ /* 0x000e220008000800 */
[----:B-1----:R-:W-:Y:S02]  /*0670*/  ULEA UR4, UR6, UR4, 0x18 ;  /* 0x0000000406047291 */ /* 0x002fe4000f8ec0ff */
[----:B------:R-:W-:-:S04]  /*0680*/  ULEA UR5, UR6, UR5, 0x18 ;  /* 0x0000000506057291 */ /* 0x000fc8000f8ec0ff */
[----:B0-----:R-:W-:Y:S01]  /*0690*/  LEA R16, R2, UR4, 0x7 ;  /* 0x0000000402107c11 */ /* 0x001fe2000f8e38ff */
[----:B------:R-:W-:Y:S01]  /*06a0*/  IMAD R18, R20, 0x20, R2 ;  /* 0x0000002014127824 */ /* 0x000fe200078e0202 */
[----:B------:R-:W-:Y:S01]  /*06b0*/  MOV R4, R2 ;  /* 0x0000000200047202 */ /* 0x000fe20000000f00 */
[----:B------:R-:W-:Y:S01]  /*06c0*/  UMOV UR4, URZ ;  /* 0x000000ff00047c82 */ /* 0x000fe20008000000 */
[----:B--2---:R-:W-:Y:S02]  /*06d0*/  LEA R7, R3, UR5, 0x2 ;  /* 0x0000000503077c11 */ /* 0x004fe4000f8e10ff */
[-C--:B------:R-:W-:Y:S02]  /*06e0*/  LEA R17, R19, R3.reuse, 0x5 ;  /* 0x0000000313117211 */ /* 0x080fe400078e28ff */
[----:B------:R-:W-:Y:S02]  /*06f0*/  MOV R0, R3 ;  /* 0x0000000300007202 */ /* 0x000fe40000000f00 */
[----:B------:R-:W-:-:S02]  /*0700*/  LEA R6, R3, R16, 0x2 ;  /* 0x0000001003067211 */ /* 0x000fc400078e10ff */
[----:B---34-:R-:W-:-:S07]  /*0710*/  LEA R5, R2, R7, 0x7 ;  /* 0x0000000702057211 */ /* 0x018fce00078e38ff */
.L_x_1:
[----:B------:R-:W-:Y:S01]  /*0720*/  ISETP.GE.U32.AND P0, PT, R0, UR11, PT ;  /* 0x0000000b00007c0c */ /* 0x000fe2000bf06070 */
[----:B------:R-:W-:Y:S01]  /*0730*/  HFMA2 R26, -RZ, RZ, 0, 0 ;  /* 0x00000000ff1a7431 */ /* 0x000fe200000001ff */
[----:B------:R-:W-:Y:S02]  /*0740*/  ISETP.GE.U32.AND P1, PT, R17, UR10, PT ;  /* 0x0000000a11007c0c */ /* 0x000fe4000bf26070 */
[----:B------:R-:W-:Y:S02]  /*0750*/  ISETP.GE.U32.OR P0, PT, R18, UR7, P0 ;  /* 0x0000000712007c0c */ /* 0x000fe40008706470 */
[----:B------:R-:W-:Y:S02]  /*0760*/  ISETP.GE.U32.OR P1, PT, R4, UR11, P1 ;  /* 0x0000000b04007c0c */ /* 0x000fe40008f26470 */
[----:B------:R-:W-:-:S09]  /*0770*/  MOV R29, RZ ;  /* 0x000000ff001d7202 */ /* 0x000fd20000000f00 */
[----:B------:R-:W0:Y:S01]  /*0780*/  @!P0 LDC.64 R10, c[0x0][0x380] ;  /* 0x0000e000ff0a8b82 */ /* 0x000e220000000a00 */
[----:B------:R-:W-:Y:S01]  /*0790*/  @!P0 VIADD R13, R3, UR4 ;  /* 0x00000004030d8c36 */ /* 0x000fe20008000000 */
[----:B------:R-:W-:-:S03]  /*07a0*/  @!P1 IADD3 R12, PT, PT, R2, UR4, RZ ;  /* 0x00000004020c9c10 */ /* 0x000fc6000fffe0ff */
[----:B------:R-:W-:Y:S02]  /*07b0*/  @!P0 IMAD R13, R18, UR11, R13 ;  /* 0x0000000b120d8c24 */ /* 0x000fe4000f8e020d */
[----:B------:R-:W-:Y:S01]  /*07c0*/  @!P1 IMAD R23, R12, UR10, R17 ;  /* 0x0000000a0c179c24 */ /* 0x000fe2000f8e0211 */
[----:B------:R-:W1:Y:S01]  /*07d0*/  @!P1 LDC.64 R8, c[0x0][0x388] ;  /* 0x0000e200ff089b82 */ /* 0x000e620000000a00 */
[----:B0-----:R-:W-:-:S05]  /*07e0*/  @!P0 IMAD.WIDE.U32 R10, R13, 0x4, R10 ;  /* 0x000000040d0a8825 */ /* 0x001fca00078e000a */
[----:B------:R-:W2:Y:S01]  /*07f0*/  @!P0 LDG.E R29, desc[UR8][R10.64] ;  /* 0x000000080a1d8981 */ /* 0x000ea2000c1e1900 */
[----:B-1----:R-:W-:-:S05]  /*0800*/  @!P1 IMAD.WIDE.U32 R22, R23, 0x4, R8 ;  /* 0x0000000417169825 */ /* 0x002fca00078e0008 */
[----:B------:R-:W3:Y:S01]  /*0810*/  @!P1 LDG.E R26, desc[UR8][R22.64] ;  /* 0x00000008161a9981 */ /* 0x000ee2000c1e1900 */
[----:B------:R-:W-:-:S04]  /*0820*/  UIADD3 UR4, UPT, UPT, UR4, 0x20, URZ ;  /* 0x0000002004047890 */ /* 0x000fc8000fffe0ff */
[----:B------:R-:W-:Y:S01]  /*0830*/  UISETP.GE.U32.AND UP0, UPT, UR4, UR11, UPT ;  /* 0x0000000b0400728c */ /* 0x000fe2000bf06070 */
[----:B--2---:R-:W-:Y:S04]  /*0840*/  STS [R6], R29 ;  /* 0x0000001d06007388 */ /* 0x004fe80000000800 */
[----:B---3--:R-:W-:Y:S01]  /*0850*/  STS [R5], R26 ;  /* 0x0000001a05007388 */ /* 0x008fe20000000800 */
[----:B------:R-:W-:Y:S06]  /*0860*/  BAR.SYNC.DEFER_BLOCKING 0x0 ;  /* 0x0000000000007b1d */ /* 0x000fec0000010000 */
[----:B------:R-:W-:Y:S04]  /*0870*/  LDS R28, [R7] ;  /* 0x00000000071c7984 */ /* 0x000fe80000000800 */
[----:B------:R-:W0:Y:S04]  /*0880*/  LDS.128 R12, [R16] ;  /* 0x00000000100c7984 */ /* 0x000e280000000c00 */
[----:B------:R-:W1:Y:S04]  /*0890*/  LDS R23, [R7+0x80] ;  /* 0x0000800007177984 */ /* 0x000e680000000800 */
[----:B------:R-:W2:Y:S04]  /*08a0*/  LDS R25, [R7+0x100] ;  /* 0x0001000007197984 */ /* 0x000ea80000000800 */
[----:B------:R-:W3:Y:S04]  /*08b0*/  LDS R24, [R7+0x180] ;  /* 0x0001800007187984 */ /* 0x000ee80000000800 */
[----:B------:R-:W-:Y:S04]  /*08c0*/  LDS R27, [R7+0x200] ;  /* 0x00020000071b7984 */ /* 0x000fe80000000800 */
[----:B------:R-:W4:Y:S04]  /*08d0*/  LDS.128 R8, [R16+0x10] ;  /* 0x0000100010087984 */ /* 0x000f280000000c00 */
[----:B------:R-:W5:Y:S04]  /*08e0*/  LDS R22, [R7+0x280] ;  /* 0x0002800007167984 */ /* 0x000f680000000800 */
[----:B------:R-:W-:Y:S01]  /*08f0*/  LDS R26, [R7+0x380] ;  /* 0x00038000071a7984 */ /* 0x000fe20000000800 */
[----:B0-----:R-:W-:-:S03]  /*0900*/  FFMA R12, R12, R28, R21 ;  /* 0x0000001c0c0c7223 */ /* 0x001fc60000000015 */
[----:B------:R-:W-:Y:S01]  /*0910*/  LDS R28, [R7+0x580] ;  /* 0x00058000071c7984 */ /* 0x000fe20000000800 */
[----:B-1----:R-:W-:-:S03]  /*0920*/  FFMA R12, R23, R13, R12 ;  /* 0x0000000d170c7223 */ /* 0x002fc6000000000c */
[----:B------:R-:W0:Y:S01]  /*0930*/  LDS R23, [R7+0x300] ;  /* 0x0003000007177984 */ /* 0x000e220000000800 */
[----:B--2---:R-:W-:-:S04]  /*0940*/  FFMA R25, R25, R14, R12 ;  /* 0x0000000e19197223 */ /* 0x004fc8000000000c */
[----:B---3--:R-:W-:Y:S02]  /*0950*/  FFMA R21, R24, R15, R25 ;  /* 0x0000000f18157223 */ /* 0x008fe40000000019 */
[----:B------:R-:W-:Y:S04]  /*0960*/  LDS R25, [R7+0x400] ;  /* 0x0004000007197984 */ /* 0x000fe80000000800 */
[----:B------:R-:W1:Y:S01]  /*0970*/  LDS.128 R12, [R16+0x20] ;  /* 0x00002000100c7984 */ /* 0x000e620000000c00 */
[----:B----4-:R-:W-:-:S03]  /*0980*/  FFMA R21, R8, R27, R21 ;  /* 0x0000001b08157223 */ /* 0x010fc60000000015 */
[----:B------:R-:W2:Y:S01]  /*0990*/  LDS R24, [R7+0x480] ;  /* 0x0004800007187984 */ /* 0x000ea20000000800 */
[----:B-----5:R-:W-:-:S03]  /*09a0*/  FFMA R22, R22, R9, R21 ;  /* 0x0000000916167223 */ /* 0x020fc60000000015 */
[----:B------:R-:W3:Y:S01]  /*09b0*/  LDS R21, [R7+0x500] ;  /* 0x0005000007157984 */ /* 0x000ee20000000800 */
[----:B0-----:R-:W-:-:S03]  /*09c0*/  FFMA R23, R23, R10, R22 ;  /* 0x0000000a17177223 */ /* 0x001fc60000000016 */
[----:B------:R-:W-:Y:S01]  /*09d0*/  LDS R22, [R7+0x680] ;  /* 0x0006800007167984 */ /* 0x000fe20000000800 */
[----:B------:R-:W-:-:S03]  /*09e0*/  FFMA R27, R26, R11, R23 ;  /* 0x0000000b1a1b7223 */ /* 0x000fc60000000017 */
[----:B------:R-:W-:Y:S04]  /*09f0*/  LDS R23, [R7+0x600] ;  /* 0x0006000007177984 */ /* 0x000fe80000000800 */
[----:B------:R-:W0:Y:S01]  /*0a00*/  LDS.128 R8, [R16+0x30] ;  /* 0x0000300010087984 */ /* 0x000e220000000c00 */
[----:B-1----:R-:W-:-:S03]  /*0a10*/  FFMA R25, R12, R25, R27 ;  /* 0x000000190c197223 */ /* 0x002fc6000000001b */
[----:B------:R-:W-:Y:S01]  /*0a20*/  LDS R26, [R7+0x780] ;  /* 0x00078000071a7984 */ /* 0x000fe20000000800 */
[----:B--2---:R-:W-:-:S03]  /*0a30*/  FFMA R24, R24, R13, R25 ;  /* 0x0000000d18187223 */ /* 0x004fc60000000019 */
[----:B------:R-:W1:Y:S01]  /*0a40*/  LDS R25, [R7+0x700] ;  /* 0x0007000007197984 */ /* 0x000e620000000800 */
[----:B---3--:R-:W-:-:S03]  /*0a50*/  FFMA R21, R21, R14, R24 ;  /* 0x0000000e15157223 */ /* 0x008fc60000000018 */
[----:B------:R-:W-:Y:S01]  /*0a60*/  LDS R24, [R7+0x880] ;  /* 0x0008800007187984 */ /* 0x000fe20000000800 */
[----:B------:R-:W-:-:S03]  /*0a70*/  FFMA R27, R28, R15, R21 ;  /* 0x0000000f1c1b7223 */ /* 0x000fc60000000015 */
[----:B------:R-:W-:Y:S04]  /*0a80*/  LDS R21, [R7+0x800] ;  /* 0x0008000007157984 */ /* 0x000fe80000000800 */
[----:B------:R-:W2:Y:S04]  /*0a90*/  LDS.128 R12, [R16+0x40] ;  /* 0x00004000100c7984 */ /* 0x000ea80000000c00 */
[----:B------:R-:W-:Y:S01]  /*0aa0*/  LDS R28, [R7+0x980] ;  /* 0x00098000071c7984 */ /* 0x000fe20000000800 */
[----:B0-----:R-:W-:-:S03]  /*0ab0*/  FFMA R23, R8, R23, R27 ;  /* 0x0000001708177223 */ /* 0x001fc6000000001b */
[----:B------:R-:W0:Y:S01]  /*0ac0*/  LDS R27, [R7+0x900] ;  /* 0x00090000071b7984 */ /* 0x000e220000000800 */
[----:B------:R-:W-:-:S03]  /*0ad0*/  FFMA R22, R22, R9, R23 ;  /* 0x0000000916167223 */ /* 0x000fc60000000017 */
[----:B------:R-:W-:Y:S01]  /*0ae0*/  LDS R23, [R7+0xa00] ;  /* 0x000a000007177984 */ /* 0x000fe20000000800 */
[----:B-1----:R-:W-:-:S03]  /*0af0*/  FFMA R25, R25, R10, R22 ;  /* 0x0000000a19197223 */ /* 0x002fc60000000016 */
[----:B------:R-:W-:Y:S01]  /*0b00*/  LDS R22, [R7+0xa80] ;  /* 0x000a800007167984 */ /* 0x000fe20000000800 */
[----:B------:R-:W-:-:S03]  /*0b10*/  FFMA R25, R26, R11, R25 ;  /* 0x0000000b1a197223 */ /* 0x000fc60000000019 */
[----:B------:R-:W1:Y:S04]  /*0b20*/  LDS.128 R8, [R16+0x50] ;  /* 0x0000500010087984 */ /* 0x000e680000000c00 */
[----:B------:R-:W-:Y:S01]  /*0b30*/  LDS R26, [R7+0xb80] ;  /* 0x000b8000071a7984 */ /* 0x000fe20000000800 */
[----:B--2---:R-:W-:-:S03]  /*0b40*/  FFMA R21, R12, R21, R25 ;  /* 0x000000150c157223 */ /* 0x004fc60000000019 */
[----:B------:R-:W-:Y:S01]  /*0b50*/  LDS R25, [R7+0xc00] ;  /* 0x000c000007197984 */ /* 0x000fe20000000800 */
[----:B------:R-:W-:-:S03]  /*0b60*/  FFMA R24, R24, R13, R21 ;  /* 0x0000000d18187223 */ /* 0x000fc60000000015 */
[----:B------:R-:W2:Y:S01]  /*0b70*/  LDS R21, [R7+0xb00] ;  /* 0x000b000007157984 */ /* 0x000ea20000000800 */
[----:B0-----:R-:W-:-:S03]  /*0b80*/  FFMA R27, R27, R14, R24 ;  /* 0x0000000e1b1b7223 */ /* 0x001fc60000000018 */
[----:B------:R-:W-:Y:S01]  /*0b90*/  LDS R24, [R7+0xc80] ;  /* 0x000c800007187984 */ /* 0x000fe20000000800 */
[----:B------:R-:W-:-:S03]  /*0ba0*/  FFMA R27, R28, R15, R27 ;  /* 0x0000000f1c1b7223 */ /* 0x000fc6000000001b */
[----:B------:R-:W0:Y:S04]  /*0bb0*/  LDS.128 R12, [R16+0x60] ;  /* 0x00006000100c7984 */ /* 0x000e280000000c00 */
[----:B------:R-:W-:Y:S01]  /*0bc0*/  LDS R28, [R7+0xf00] ;  /* 0x000f0000071c7984 */ /* 0x000fe20000000800 */
[----:B-1----:R-:W-:-:S04]  /*0bd0*/  FFMA R23, R8, R23, R27 ;  /* 0x0000001708177223 */ /* 0x002fc8000000001b */
[----:B------:R-:W-:Y:S02]  /*0be0*/  FFMA R22, R22, R9, R23 ;  /* 0x0000000916167223 */ /* 0x000fe40000000017 */
[----:B------:R-:W1:Y:S02]  /*0bf0*/  LDS R23, [R7+0xd00] ;  /* 0x000d000007177984 */ /* 0x000e640000000800 */
[----:B--2---:R-:W-:Y:S02]  /*0c00*/  FFMA R21, R21, R10, R22 ;  /* 0x0000000a15157223 */ /* 0x004fe40000000016 */
[----:B------:R-:W2:Y:S02]  /*0c10*/  LDS R22, [R7+0xd80] ;  /* 0x000d800007167984 */ /* 0x000ea40000000800 */
[----:B------:R-:W-:Y:S02]  /*0c20*/  FFMA R27, R26, R11, R21 ;  /* 0x0000000b1a1b7223 */ /* 0x000fe40000000015 */
[----:B------:R-:W-:Y:S04]  /*0c30*/  LDS R21, [R7+0xe00] ;  /* 0x000e000007157984 */ /* 0x000fe80000000800 */
[----:B------:R-:W3:Y:S01]  /*0c40*/  LDS.128 R8, [R16+0x70] ;  /* 0x0000700010087984 */ /* 0x000ee20000000c00 */
[----:B0-----:R-:W-:-:S03]  /*0c50*/  FFMA R25, R12, R25, R27 ;  /* 0x000000190c197223 */ /* 0x001fc6000000001b */
[----:B------:R-:W0:Y:S01]  /*0c60*/  LDS R12, [R7+0xe80] ;  /* 0x000e8000070c7984 */ /* 0x000e220000000800 */
[----:B------:R-:W-:-:S03]  /*0c70*/  FFMA R26, R24, R13, R25 ;  /* 0x0000000d181a7223 */ /* 0x000fc60000000019 */
[----:B------:R-:W4:Y:S01]  /*0c80*/  LDS R24, [R7+0xf80] ;  /* 0x000f800007187984 */ /* 0x000f220000000800 */
[----:B-1----:R-:W-:-:S04]  /*0c90*/  FFMA R23, R23, R14, R26 ;  /* 0x0000000e17177223 */ /* 0x002fc8000000001a */
[----:B--2---:R-:W-:-:S04]  /*0ca0*/  FFMA R15, R22, R15, R23 ;  /* 0x0000000f160f7223 */ /* 0x004fc80000000017 */
[----:B---3--:R-:W-:Y:S01]  /*0cb0*/  FFMA R15, R8, R21, R15 ;  /* 0x00000015080f7223 */ /* 0x008fe2000000000f */
[----:B------:R-:W-:Y:S02]  /*0cc0*/  IADD3 R0, PT, PT, R0, 0x20, RZ ;  /* 0x0000002000007810 */ /* 0x000fe40007ffe0ff */
[----:B------:R-:W-:Y:S01]  /*0cd0*/  IADD3 R4, PT, PT, R4, 0x20, RZ ;  /* 0x0000002004047810 */ /* 0x000fe20007ffe0ff */
[----:B0-----:R-:W-:-:S04]  /*0ce0*/  FFMA R9, R12, R9, R15 ;  /* 0x000000090c097223 */ /* 0x001fc8000000000f */
[----:B------:R-:W-:-:S04]  /*0cf0*/  FFMA R9, R28, R10, R9 ;  /* 0x0000000a1c097223 */ /* 0x000fc80000000009 */
[----:B----4-:R-:W-:Y:S01]  /*0d00*/  FFMA R21, R24, R11, R9 ;  /* 0x0000000b18157223 */ /* 0x010fe20000000009 */
[----:B------:R-:W-:Y:S06]  /*0d10*/  BAR.SYNC.DEFER_BLOCKING 0x0 ;  /* 0x0000000000007b1d */ /* 0x000fec0000010000 */
[----:B------:R-:W-:Y:S05]  /*0d20*/  BRA.U !UP0, `(.L_x_1) ;  /* 0xfffffff9087c7547 */ /* 0x000fea000b83ffff */
.L_x_0:
[----:B------:R-:W0:Y:S02]  /*0d30*/  LDC.64 R4, c[0x0][0x398] ;  /* 0x0000e600ff047b82 */ /* 0x000e240000000a00 */
[----:B0-----:R-:W-:-:S04]  /*0d40*/  ISETP.GE.U32.AND P0, PT, R20, R5, PT ;  /* 0x000000051400720c */ /* 0x001fc80003f06070 */
[----:B------:R-:W-:-:S13]  /*0d50*/  ISETP.GE.U32.OR P0, PT, R19, R4, P0 ;  /* 0x000000041300720c */ /* 0x000fda0000706470 */
[----:B------:R-:W-:Y:S05]  /*0d60*/  @P0 EXIT ;  /* 0x000000000000094d */ /* 0x000fea0003800000 */
[----:B------:R-:W0:Y:S01]  /*0d70*/  LDC.64 R2, c[0x0][0x390] ;  /* 0x0000e400ff027b82 */ /* 0x000e220000000a00 */
[----:B------:R-:W-:-:S04]  /*0d80*/  IMAD R19, R19, R5, R20 ;  /* 0x0000000513137224 */ /* 0x000fc800078e0214 */
[----:B0-----:R-:W-:-:S05]  /*0d90*/  IMAD.WIDE.U32 R2, R19, 0x4, R2 ;  /* 0x0000000413027825 */ /* 0x001fca00078e0002 */
[----:B------:R-:W-:Y:S01]  /*0da0*/  STG.E desc[UR8][R2.64], R21 ;  /* 0x0000001502007986 */ /* 0x000fe2000c101908 */
[----:B------:R-:W-:Y:S05]  /*0db0*/  EXIT ;  /* 0x000000000000794d */ /* 0x000fea0003800000 */
.L_x_2:
[----:B------:R-:W-:-:S00]  /*0dc0*/  BRA `(.L_x_2) ;  /* 0xfffffffc00fc7947 */ /* 0x000fc0000383ffff */
[----:B------:R-:W-:-:S00]  /*0dd0*/  NOP ;  /* 0x0000000000007918 */ /* 0x000fc00000000000 */
        /* <DEDUP_REMOVED lines=10> */
.L_x_6:


//--------------------- .text._Z11matmul_smemILi32EEvPKfS1_Pfiii --------------------------
	.section	.text._Z11matmul_smemILi32EEvPKfS1_Pfiii,"ax",@progbits
	.align	128
        .global         _Z11matmul_smemILi32EEvPKfS1_Pfiii
        .type           _Z11matmul_smemILi32EEvPKfS1_Pfiii,@function
        .size           _Z11matmul_smemILi32EEvPKfS1_Pfiii,(.L_x_7 - _Z11matmul_smemILi32EEvPKfS1_Pfiii)
        .other          _Z11matmul_smemILi32EEvPKfS1_Pfiii,@"STO_CUDA_ENTRY STV_DEFAULT"
_Z11matmul_smemILi32EEvPKfS1_Pfiii:
.text._Z11matmul_smemILi32EEvPKfS1_Pfiii:
[----:B------:R-:W-:Y:S01]  /*0000*/  LDC R1, c[0x0][0x37c] ;  /* 0x0000df00ff017b82 */ /* 0x000fe20000000800 */
[----:B------:R-:W0:Y:S01]  /*0010*/  S2R R18, SR_CTAID.Y ;  /* 0x0000000000127919 */ /* 0x000e220000002600 */
[----:B------:R-:W1:Y:S01]  /*0020*/  LDCU UR7, c[0x0][0x3a0] ;  /* 0x00007400ff0777ac */ /* 0x000e620008000800 */
[----:B------:R-:W-:Y:S01]  /*0030*/  HFMA2 R21, -RZ, RZ, 0, 0 ;  /* 0x00000000ff157431 */ /* 0x000fe200000001ff */
[----:B------:R-:W0:Y:S01]  /*0040*/  S2R R17, SR_TID.Y ;  /* 0x0000000000117919 */ /* 0x000e220000002200 */
[----:B------:R-:W2:Y:S01]  /*0050*/  LDCU.64 UR8, c[0x0][0x358] ;  /* 0x00006b00ff0877ac */ /* 0x000ea20008000a00 */
[----:B------:R-:W3:Y:S01]  /*0060*/  S2R R2, SR_CTAID.X ;  /* 0x0000000000027919 */ /* 0x000ee20000002500 */
[----:B------:R-:W3:Y:S01]  /*0070*/  S2R R16, SR_TID.X ;  /* 0x0000000000107919 */ /* 0x000ee20000002100 */
[----:B-1----:R-:W-:Y:S01]  /*0080*/  UISETP.NE.AND UP0, UPT, UR7, URZ, UPT ;  /* 0x000000ff0700728c */ /* 0x002fe2000bf05270 */
[----:B0-----:R-:W-:Y:S02]  /*0090*/  LEA R18, R18, R17, 0x5 ;  /* 0x0000001112127211 */ /* 0x001fe400078e28ff */
[----:B---3--:R-:W-:-:S06]  /*00a0*/  LEA R19, R2, R16, 0x5 ;  /* 0x0000001002137211 */ /* 0x008fcc00078e28ff */
[----:B--2---:R-:W-:Y:S05]  /*00b0*/  BRA.U !UP0, `(.L_x_3) ;  /* 0x0000000508c47547 */ /* 0x004fea000b800000 */
[----:B------:R-:W0:Y:S01]  /*00c0*/  S2UR UR6, SR_CgaCtaId ;  /* 0x00000000000679c3 */ /* 0x000e220000008800 */
[----:B------:R-:W1:Y:S01]  /*00d0*/  LDCU UR10, c[0x0][0x39c] ;  /* 0x00007380ff0a77ac */ /* 0x000e620008000800 */
[----:B------:R-:W-:Y:S01]  /*00e0*/  MOV R21, RZ ;  /* 0x000000ff00157202 */ /* 0x000fe20000000f00 */
[--C-:B------:R-:W-:Y:S01]  /*00f0*/  IMAD R6, R18, UR7, R16.reuse ;  /* 0x0000000712067c24 */ /* 0x100fe2000f8e0210 */
[----:B------:R-:W-:Y:S01]  /*0100*/  UMOV UR4, 0x400 ;  /* 0x0000040000047882 */ /* 0x000fe20000000000 */
[----:B------:R-:W2:Y:S03]  /*0110*/  LDCU UR12, c[0x0][0x3a0] ;  /* 0x00007400ff0c77ac */ /* 0x000ea60008000800 */
[----:B------:R-:W3:Y:S01]  /*0120*/  LDC R0, c[0x0][0x39c] ;  /* 0x0000e700ff007b82 */ /* 0x000ee20000000800 */
[----:B------:R-:W-:Y:S01]  /*0130*/  UIADD3 UR5, UPT, UPT, UR4, 0x1000, URZ ;  /* 0x0000100004057890 */ /* 0x000fe2000fffe0ff */
[----:B------:R-:W4:Y:S01]  /*0140*/  LDCU UR11, c[0x0][0x398] ;  /* 0x00007300ff0b77ac */ /* 0x000f220008000800 */
[----:B-1----:R-:W-:Y:S01]  /*0150*/  IMAD R7, R17, UR10, R16 ;  /* 0x0000000a11077c24 */ /* 0x002fe2000f8e0210 */
[----:B0-----:R-:W-:-:S04]  /*0160*/  ULEA UR4, UR6, UR4, 0x18 ;  /* 0x0000000406047291 */ /* 0x001fc8000f8ec0ff */
[----:B------:R-:W-:Y:S01]  /*0170*/  LEA R7, R2, R7, 0x5 ;  /* 0x0000000702077211 */ /* 0x000fe200078e28ff */
[----:B------:R-:W-:Y:S01]  /*0180*/  ULEA UR5, UR6, UR5, 0x18 ;  /* 0x0000000506057291 */ /* 0x000fe2000f8ec0ff */
[----:B------:R-:W-:Y:S01]  /*0190*/  LEA R5, R17, UR4, 0x7 ;  /* 0x0000000411057c11 */ /* 0x000fe2000f8e38ff */
[----:B------:R-:W-:-:S04]  /*01a0*/  UMOV UR4, URZ ;  /* 0x000000ff00047c82 */ /* 0x000fc80008000000 */
[C---:B------:R-:W-:Y:S02]  /*01b0*/  LEA R3, R16.reuse, UR5, 0x2 ;  /* 0x0000000510037c11 */ /* 0x040fe4000f8e10ff */
[----:B------:R-:W-:Y:S02]  /*01c0*/  LEA R4, R16, R5, 0x2 ;  /* 0x0000000510047211 */ /* 0x000fe400078e10ff */
[----:B--2-4-:R-:W-:-:S07]  /*01d0*/  LEA R2, R17, R3, 0x7 ;  /* 0x0000000311027211 */ /* 0x014fce00078e38ff */
.L_x_4:
[----:B------:R-:W-:Y:S01]  /*01e0*/  ISETP.GE.U32.AND P1, PT, R16, UR12, PT ;  /* 0x0000000c10007c0c */ /* 0x000fe2000bf26070 */
[----:B------:R-:W-:Y:S01]  /*01f0*/  HFMA2 R24, -RZ, RZ, 0, 0 ;  /* 0x00000000ff187431 */ /* 0x000fe200000001ff */
[----:B------:R-:W-:Y:S02]  /*0200*/  ISETP.GE.U32.AND P0, PT, R17, UR12, PT ;  /* 0x0000000c11007c0c */ /* 0x000fe4000bf06070 */
[----:B------:R-:W-:Y:S02]  /*0210*/  ISETP.GE.U32.OR P1, PT, R18, UR11, P1 ;  /* 0x0000000b12007c0c */ /* 0x000fe40008f26470 */
[----:B---3--:R-:W-:Y:S02]  /*0220*/  ISETP.GE.U32.OR P0, PT, R19, R0, P0 ;  /* 0x000000001300720c */ /* 0x008fe40000706470 */
[----:B------:R-:W-:-:S09]  /*0230*/  MOV R29, RZ ;  /* 0x000000ff001d7202 */ /* 0x000fd20000000f00 */
[----:B------:R-:W0:Y:S08]  /*0240*/  @!P1 LDC.64 R10, c[0x0][0x380] ;  /* 0x0000e000ff0a9b82 */ /* 0x000e300000000a00 */
[----:B------:R-:W1:Y:S01]  /*0250*/  @!P0 LDC.64 R8, c[0x0][0x388] ;  /* 0x0000e200ff088b82 */ /* 0x000e620000000a00 */
[----:B0-----:R-:W-:-:S05]  /*0260*/  @!P1 IMAD.WIDE.U32 R10, R6, 0x4, R10 ;  /* 0x00000004060a9825 */ /* 0x001fca00078e000a */
[----:B------:R-:W2:Y:S01]  /*0270*/  @!P1 LDG.E R29, desc[UR8][R10.64] ;  /* 0x000000080a1d9981 */ /* 0x000ea2000c1e1900 */
[----:B-1----:R-:W-:-:S05]  /*0280*/  @!P0 IMAD.WIDE.U32 R22, R7, 0x4, R8 ;  /* 0x0000000407168825 */ /* 0x002fca00078e0008 */
[----:B------:R-:W3:Y:S01]  /*0290*/  @!P0 LDG.E R24, desc[UR8][R22.64] ;  /* 0x0000000816188981 */ /* 0x000ee2000c1e1900 */
[----:B------:R-:W-:-:S04]  /*02a0*/  UIADD3 UR4, UPT, UPT, UR4, 0x20, URZ ;  /* 0x0000002004047890 */ /* 0x000fc8000fffe0ff */
[----:B------:R-:W-:Y:S01]  /*02b0*/  UISETP.GE.U32.AND UP0, UPT, UR4, UR12, UPT ;  /* 0x0000000c0400728c */ /* 0x000fe2000bf06070 */
[----:B------:R-:W-:Y:S01]  /*02c0*/  IADD3 R17, PT, PT, R17, 0x20, RZ ;  /* 0x0000002011117810 */ /* 0x000fe20007ffe0ff */
        /* <DEDUP_REMOVED lines=11> */
[----:B------:R-:W-:Y:S04]  /*0380*/  LDS R24, [R3+0x380] ;  /* 0x0003800003187984 */ /* 0x000fe80000000800 */
[----:B------:R-:W-:Y:S01]  /*0390*/  LDS R22, [R3+0x480] ;  /* 0x0004800003167984 */ /* 0x000fe20000000800 */
[----:B0-----:R-:W-:-:S03]  /*03a0*/  FFMA R12, R12, R28, R21 ;  /* 0x0000001c0c0c7223 */ /* 0x001fc60000000015 */
[----:B------:R-:W0:Y:S01]  /*03b0*/  LDS R21, [R3+0x300] ;  /* 0x0003000003157984 */ /* 0x000e220000000800 */
[----:B-1----:R-:W-:-:S03]  /*03c0*/  FFMA R12, R23, R13, R12 ;  /* 0x0000000d170c7223 */ /* 0x002fc6000000000c */
[----:B------:R-:W-:Y:S01]  /*03d0*/  LDS R23, [R3+0x400] ;  /* 0x0004000003177984 */ /* 0x000fe20000000800 */
[----:B--2---:R-:W-:-:S04]  /*03e0*/  FFMA R27, R27, R14, R12 ;  /* 0x0000000e1b1b7223 */ /* 0x004fc8000000000c */
[----:B---3--:R-:W-:Y:S02]  /*03f0*/  FFMA R27, R26, R15, R27 ;  /* 0x0000000f1a1b7223 */ /* 0x008fe4000000001b */
[----:B------:R-:W1:Y:S04]  /*0400*/  LDS.128 R12, [R5+0x20] ;  /* 0x00002000050c7984 */ /* 0x000e680000000c00 */
[----:B------:R-:W-:Y:S01]  /*0410*/  LDS R26, [R3+0x580] ;  /* 0x00058000031a7984 */ /* 0x000fe20000000800 */
[----:B----4-:R-:W-:-:S03]  /*0420*/  FFMA R27, R8, R25, R27 ;  /* 0x00000019081b7223 */ /* 0x010fc6000000001b */
[----:B------:R-:W2:Y:S01]  /*0430*/  LDS R25, [R3+0x500] ;  /* 0x0005000003197984 */ /* 0x000ea20000000800 */
[----:B-----5:R-:W-:-:S04]  /*0440*/  FFMA R20, R20, R9, R27 ;  /* 0x0000000914147223 */ /* 0x020fc8000000001b */
[----:B0-----:R-:W-:Y:S02]  /*0450*/  FFMA R21, R21, R10, R20 ;  /* 0x0000000a15157223 */ /* 0x001fe40000000014 */
[----:B------:R-:W-:Y:S02]  /*0460*/  LDS R20, [R3+0x680] ;  /* 0x0006800003147984 */ /* 0x000fe40000000800 */
[----:B------:R-:W-:Y:S02]  /*0470*/  FFMA R27, R24, R11, R21 ;  /* 0x0000000b181b7223 */ /* 0x000fe40000000015 */
[----:B------:R-:W-:Y:S04]  /*0480*/  LDS R21, [R3+0x600] ;  /* 0x0006000003157984 */ /* 0x000fe80000000800 */
[----:B------:R-:W0:Y:S01]  /*0490*/  LDS.128 R8, [R5+0x30] ;  /* 0x0000300005087984 */ /* 0x000e220000000c00 */
[----:B-1----:R-:W-:-:S03]  /*04a0*/  FFMA R27, R12, R23, R27 ;  /* 0x000000170c1b7223 */ /* 0x002fc6000000001b */
[----:B------:R-:W1:Y:S01]  /*04b0*/  LDS R23, [R3+0x700] ;  /* 0x0007000003177984 */ /* 0x000e620000000800 */
[----:B------:R-:W-:-:S03]  /*04c0*/  FFMA R22, R22, R13, R27 ;  /* 0x0000000d16167223 */ /* 0x000fc6000000001b */
[----:B------:R-:W3:Y:S01]  /*04d0*/  LDS R24, [R3+0x780] ;  /* 0x0007800003187984 */ /* 0x000ee20000000800 */
[----:B--2---:R-:W-:-:S03]  /*04e0*/  FFMA R25, R25, R14, R22 ;  /* 0x0000000e19197223 */ /* 0x004fc60000000016 */
[----:B------:R-:W-:Y:S01]  /*04f0*/  LDS R22, [R3+0x880] ;  /* 0x0008800003167984 */ /* 0x000fe20000000800 */
[----:B------:R-:W-:-:S03]  /*0500*/  FFMA R27, R26, R15, R25 ;  /* 0x0000000f1a1b7223 */ /* 0x000fc60000000019 */
[----:B------:R-:W-:Y:S04]  /*0510*/  LDS R25, [R3+0x800] ;  /* 0x0008000003197984 */ /* 0x000fe80000000800 */
[----:B------:R-:W2:Y:S04]  /*0520*/  LDS.128 R12, [R5+0x40] ;  /* 0x00004000050c7984 */ /* 0x000ea80000000c00 */
[----:B------:R-:W-:Y:S01]  /*0530*/  LDS R26, [R3+0x980] ;  /* 0x00098000031a7984 */ /* 0x000fe20000000800 */
[----:B0-----:R-:W-:-:S03]  /*0540*/  FFMA R27, R8, R21, R27 ;  /* 0x00000015081b7223 */ /* 0x001fc6000000001b */
[----:B------:R-:W0:Y:S01]  /*0550*/  LDS R21, [R3+0x900] ;  /* 0x0009000003157984 */ /* 0x000e220000000800 */
[----:B------:R-:W-:-:S04]  /*0560*/  FFMA R20, R20, R9, R27 ;  /* 0x0000000914147223 */ /* 0x000fc8000000001b */
[----:B-1----:R-:W-:Y:S02]  /*0570*/  FFMA R23, R23, R10, R20 ;  /* 0x0000000a17177223 */ /* 0x002fe40000000014 */
[----:B------:R-:W-:Y:S02]  /*0580*/  LDS R20, [R3+0xa80] ;  /* 0x000a800003147984 */ /* 0x000fe40000000800 */
[----:B---3--:R-:W-:Y:S02]  /*0590*/  FFMA R27, R24, R11, R23 ;  /* 0x0000000b181b7223 */ /* 0x008fe40000000017 */
[----:B------:R-:W-:Y:S04]  /*05a0*/  LDS R23, [R3+0xa00] ;  /* 0x000a000003177984 */ /* 0x000fe80000000800 */
[----:B------:R-:W1:Y:S01]  /*05b0*/  LDS.128 R8, [R5+0x50] ;  /* 0x0000500005087984 */ /* 0x000e620000000c00 */
[----:B--2---:R-:W-:-:S03]  /*05c0*/  FFMA R27, R12, R25, R27 ;  /* 0x000000190c1b7223 */ /* 0x004fc6000000001b */
[----:B------:R-:W2:Y:S01]  /*05d0*/  LDS R25, [R3+0xb00] ;  /* 0x000b000003197984 */ /* 0x000ea20000000800 */
[----:B------:R-:W-:-:S03]  /*05e0*/  FFMA R12, R22, R13, R27 ;  /* 0x0000000d160c7223 */ /* 0x000fc6000000001b */
[----:B------:R-:W3:Y:S04]  /*05f0*/  LDS R22, [R3+0xb80] ;  /* 0x000b800003167984 */ /* 0x000ee80000000800 */
[----:B------:R-:W-:Y:S01]  /*0600*/  LDS R24, [R3+0xc80] ;  /* 0x000c800003187984 */ /* 0x000fe20000000800 */
[----:B0-----:R-:W-:-:S04]  /*0610*/  FFMA R21, R21, R14, R12 ;  /* 0x0000000e15157223 */ /* 0x001fc8000000000c */
[----:B------:R-:W-:Y:S02]  /*0620*/  FFMA R27, R26, R15, R21 ;  /* 0x0000000f1a1b7223 */ /* 0x000fe40000000015 */
[----:B------:R-:W-:Y:S04]  /*0630*/  LDS R21, [R3+0xc00] ;  /* 0x000c000003157984 */ /* 0x000fe80000000800 */
[----:B------:R-:W0:Y:S01]  /*0640*/  LDS.128 R12, [R5+0x60] ;  /* 0x00006000050c7984 */ /* 0x000e220000000c00 */
[----:B-1----:R-:W-:-:S04]  /*0650*/  FFMA R23, R8, R23, R27 ;  /* 0x0000001708177223 */ /* 0x002fc8000000001b */
[----:B------:R-:W-:Y:S02]  /*0660*/  FFMA R20, R20, R9, R23 ;  /* 0x0000000914147223 */ /* 0x000fe40000000017 */
[----:B------:R-:W1:Y:S02]  /*0670*/  LDS R23, [R3+0xd00] ;  /* 0x000d000003177984 */ /* 0x000e640000000800 */
[----:B--2---:R-:W-:Y:S02]  /*0680*/  FFMA R25, R25, R10, R20 ;  /* 0x0000000a19197223 */ /* 0x004fe40000000014 */
[----:B------:R-:W2:Y:S02]  /*0690*/  LDS R20, [R3+0xd80] ;  /* 0x000d800003147984 */ /* 0x000ea40000000800 */
[----:B---3--:R-:W-:Y:S02]  /*06a0*/  FFMA R27, R22, R11, R25 ;  /* 0x0000000b161b7223 */ /* 0x008fe40000000019 */
[----:B------:R-:W-:Y:S04]  /*06b0*/  LDS R25, [R3+0xe00] ;  /* 0x000e000003197984 */ /* 0x000fe80000000800 */
[----:B------:R-:W3:Y:S04]  /*06c0*/  LDS.128 R8, [R5+0x70] ;  /* 0x0000700005087984 */ /* 0x000ee80000000c00 */
[----:B------:R-:W4:Y:S01]  /*06d0*/  LDS R22, [R3+0xe80] ;  /* 0x000e800003167984 */ /* 0x000f220000000800 */
[----:B0-----:R-:W-:-:S03]  /*06e0*/  FFMA R27, R12, R21, R27 ;  /* 0x000000150c1b7223 */ /* 0x001fc6000000001b */
[----:B------:R-:W0:Y:S04]  /*06f0*/  LDS R21, [R3+0xf00] ;  /* 0x000f000003157984 */ /* 0x000e280000000800 */
[----:B------:R-:W5:Y:S01]  /*0700*/  LDS R12, [R3+0xf80] ;  /* 0x000f8000030c7984 */ /* 0x000f620000000800 */
[----:B------:R-:W-:-:S04]  /*0710*/  FFMA R24, R24, R13, R27 ;  /* 0x0000000d18187223 */ /* 0x000fc8000000001b */
[----:B-1----:R-:W-:-:S04]  /*0720*/  FFMA R23, R23, R14, R24 ;  /* 0x0000000e17177223 */ /* 0x002fc80000000018 */
[----:B--2---:R-:W-:-:S04]  /*0730*/  FFMA R15, R20, R15, R23 ;  /* 0x0000000f140f7223 */ /* 0x004fc80000000017 */
[----:B---3--:R-:W-:-:S04]  /*0740*/  FFMA R15, R8, R25, R15 ;  /* 0x00000019080f7223 */ /* 0x008fc8000000000f */
[----:B----4-:R-:W-:Y:S01]  /*0750*/  FFMA R22, R22, R9, R15 ;  /* 0x0000000916167223 */ /* 0x010fe2000000000f */
[----:B------:R-:W-:Y:S02]  /*0760*/  IADD3 R16, PT, PT, R16, 0x20, RZ ;  /* 0x0000002010107810 */ /* 0x000fe40007ffe0ff */
[----:B------:R-:W-:Y:S02]  /*0770*/  IADD3 R6, PT, PT, R6, 0x20, RZ ;  /* 0x0000002006067810 */ /* 0x000fe40007ffe0ff */
[----:B------:R-:W-:Y:S01]  /*0780*/  LEA R7, R0, R7, 0x5 ;  /* 0x0000000700077211 */ /* 0x000fe200078e28ff */
[----:B0-----:R-:W-:-:S04]  /*0790*/  FFMA R21, R21, R10, R22 ;  /* 0x0000000a15157223 */ /* 0x001fc80000000016 */
[----:B-----5:R-:W-:Y:S01]  /*07a0*/  FFMA R21, R12, R11, R21 ;  /* 0x0000000b0c157223 */ /* 0x020fe20000000015 */
[----:B------:R-:W-:Y:S06]  /*07b0*/  BAR.SYNC.DEFER_BLOCKING 0x0 ;  /* 0x0000000000007b1d */ /* 0x000fec0000010000 */
[----:B------:R-:W-:Y:S05]  /*07c0*/  BRA.U !UP0, `(.L_x_4) ;  /* 0xfffffff908847547 */ /* 0x000fea000b83ffff */
.L_x_3:
[----:B------:R-:W0:Y:S02]  /*07d0*/  LDCU.64 UR4, c[0x0][0x398] ;  /* 0x00007300ff0477ac */ /* 0x000e240008000a00 */
[----:B0-----:R-:W-:-:S04]  /*07e0*/  ISETP.GE.U32.AND P0, PT, R19, UR5, PT ;  /* 0x0000000513007c0c */ /* 0x001fc8000bf06070 */
[----:B------:R-:W-:-:S13]  /*07f0*/  ISETP.GE.U32.OR P0, PT, R18, UR4, P0 ;  /* 0x0000000412007c0c */ /* 0x000fda0008706470 */
[----:B------:R-:W-:Y:S05]  /*0800*/  @P0 EXIT ;  /* 0x000000000000094d */ /* 0x000fea0003800000 */
[----:B------:R-:W0:Y:S01]  /*0810*/  LDC.64 R2, c[0x0][0x390] ;  /* 0x0000e400ff027b82 */ /* 0x000e220000000a00 */
[----:B------:R-:W-:-:S04]  /*0820*/  IMAD R19, R18, UR5, R19 ;  /* 0x0000000512137c24 */ /* 0x000fc8000f8e0213 */
[----:B0-----:R-:W-:-:S05]  /*0830*/  IMAD.WIDE.U32 R2, R19, 0x4, R2 ;  /* 0x0000000413027825 */ /* 0x001fca00078e0002 */
[----:B------:R-:W-:Y:S01]  /*0840*/  STG.E desc[UR8][R2.64], R21 ;  /* 0x0000001502007986 */ /* 0x000fe2000c101908 */
[----:B------:R-:W-:Y:S05]  /*0850*/  EXIT ;  /* 0x000000000000794d */ /* 0x000fea0003800000 */
.L_x_5:
        /* <DEDUP_REMOVED lines=10> */
.L_x_7:


//--------------------- .nv.shared._Z14matmul_swizzleILi32ELi4EEvPKfS1_Pfiii --------------------------
	.section	.nv.shared._Z14matmul_swizzleILi32ELi4EEvPKfS1_Pfiii,"aw",@nobits
	.sectionflags	@""
	.align	4
.nv.shared._Z14matmul_swizzleILi32ELi4EEvPKfS1_Pfiii:
	.zero		9216


//--------------------- .nv.shared.reserved.0     --------------------------
	.section	.nv.shared.reserved.0,"aw",@nobits
	.weak		__nv_reservedSMEM_offset_0_alias
	.size		__nv_reservedSMEM_offset_0_alias, 0, 64
	.other		__nv_reservedSMEM_offset_0_alias,@"STO_CUDA_RESERVED_SHARED STV_DEFAULT"
__nv_reservedSMEM_offset_0_alias:
	.zero		0
	.zero		64


//--------------------- .nv.shared._Z11matmul_smemILi32EEvPKfS1_Pfiii --------------------------
	.section	.nv.shared._Z11matmul_smemILi32EEvPKfS1_Pfiii,"aw",@nobits
	.sectionflags	@""
	.align	4
.nv.shared._Z11matmul_smemILi32EEvPKfS1_Pfiii:
	.zero		9216


//--------------------- .nv.constant0._Z14matmul_swizzleILi32ELi4EEvPKfS1_Pfiii --------------------------
	.section	.nv.constant0._Z14matmul_swizzleILi32ELi4EEvPKfS1_Pfiii,"a",@progbits
	.sectionflags	@""
	.align	4
.nv.constant0._Z14matmul_swizzleILi32ELi4EEvPKfS1_Pfiii:
	.zero		932


//--------------------- .nv.constant0._Z11matmul_smemILi32EEvPKfS1_Pfiii --------------------------
	.section	.nv.constant0._Z11matmul_smemILi32EEvPKfS1_Pfiii,"a",@progbits
	.sectionflags	@""
	.align	4
.nv.constant0._Z11matmul_smemILi32EEvPKfS1_Pfiii:
	.zero		932


//--------------------- SYMBOLS --------------------------

	.type		.nv.reservedSmem.offset0,@object
	.size		.nv.reservedSmem.offset0,0x4
	.type		.nv.reservedSmem.cap,@object
	.size		.nv.reservedSmem.cap,0x4
